//
// Generated by NVIDIA NVVM Compiler
//
// Compiler Build ID: CL-36424714
// Cuda compilation tools, release 13.0, V13.0.88
// Based on NVVM 20.0.0
//

.version 9.0
.target sm_100
.address_size 64

	// .globl	rms24_hint_gen_kernel

.visible .entry rms24_hint_gen_kernel(
	.param .align 8 .b8 rms24_hint_gen_kernel_param_0[40],
	.param .u64 .ptr .align 1 rms24_hint_gen_kernel_param_1,
	.param .u64 .ptr .align 1 rms24_hint_gen_kernel_param_2,
	.param .u64 .ptr .align 1 rms24_hint_gen_kernel_param_3,
	.param .u64 .ptr .align 1 rms24_hint_gen_kernel_param_4,
	.param .u64 .ptr .align 1 rms24_hint_gen_kernel_param_5
)
{
	.reg .pred 	%p<15>;
	.reg .b32 	%r<1048>;
	.reg .b64 	%rd<153>;

	ld.param.v2.u32 	{%r26, %r27}, [rms24_hint_gen_kernel_param_0+24];
	ld.param.u64 	%rd70, [rms24_hint_gen_kernel_param_0+16];
	ld.param.u64 	%rd69, [rms24_hint_gen_kernel_param_0+8];
	ld.param.u64 	%rd68, [rms24_hint_gen_kernel_param_0];
	ld.param.v2.u32 	{%r28, %r29}, [rms24_hint_gen_kernel_param_0+32];
	ld.param.u64 	%rd73, [rms24_hint_gen_kernel_param_1];
	ld.param.u64 	%rd71, [rms24_hint_gen_kernel_param_2];
	ld.param.u64 	%rd74, [rms24_hint_gen_kernel_param_3];
	ld.param.u64 	%rd75, [rms24_hint_gen_kernel_param_4];
	ld.param.u64 	%rd72, [rms24_hint_gen_kernel_param_5];
	cvta.to.global.u64 	%rd1, %rd73;
	cvta.to.global.u64 	%rd2, %rd74;
	cvta.to.global.u64 	%rd3, %rd75;
	mov.u32 	%r30, %ctaid.x;
	mov.u32 	%r31, %ntid.x;
	mov.u32 	%r32, %tid.x;
	mad.lo.s32 	%r2, %r30, %r31, %r32;
	setp.ge.u32 	%p1, %r2, %r28;
	@%p1 bra 	$L__BB0_21;
	cvta.to.global.u64 	%rd76, %rd71;
	mul.wide.u32 	%rd77, %r2, 16;
	add.s64 	%rd6, %rd76, %rd77;
	ld.global.nc.u32 	%r3, [%rd6];
	setp.ne.s32 	%p2, %r3, 0;
	@%p2 bra 	$L__BB0_3;
	mul.wide.u32 	%rd117, %r2, 48;
	add.s64 	%rd118, %rd3, %rd117;
	mov.b64 	%rd119, 0;
	st.global.u64 	[%rd118], %rd119;
	st.global.u64 	[%rd118+8], %rd119;
	st.global.u64 	[%rd118+16], %rd119;
	st.global.u64 	[%rd118+24], %rd119;
	st.global.u64 	[%rd118+32], %rd119;
	st.global.u64 	[%rd118+40], %rd119;
	bra.uni 	$L__BB0_21;
$L__BB0_3:
	ld.global.nc.u32 	%r4, [%rd1+12];
	setp.eq.s64 	%p3, %rd70, 0;
	mov.b64 	%rd133, 0;
	mov.u64 	%rd134, %rd133;
	mov.u64 	%rd135, %rd133;
	mov.u64 	%rd136, %rd133;
	mov.u64 	%rd137, %rd133;
	mov.u64 	%rd138, %rd133;
	mov.u64 	%rd139, %rd133;
	mov.u64 	%rd140, %rd133;
	mov.u64 	%rd141, %rd133;
	mov.u64 	%rd142, %rd133;
	@%p3 bra 	$L__BB0_19;
	ld.global.nc.u32 	%r5, [%rd1+28];
	ld.global.nc.u32 	%r33, [%rd1+24];
	ld.global.nc.u32 	%r34, [%rd1+20];
	ld.global.nc.u32 	%r35, [%rd1+16];
	ld.global.nc.u32 	%r36, [%rd1+8];
	ld.global.nc.u32 	%r37, [%rd1+4];
	ld.global.nc.u32 	%r38, [%rd1];
	add.s32 	%r39, %r38, 1634760805;
	shf.l.wrap.b32 	%r40, %r39, %r39, 16;
	add.s32 	%r41, %r35, %r40;
	xor.b32  	%r42, %r38, %r41;
	shf.l.wrap.b32 	%r43, %r42, %r42, 12;
	add.s32 	%r44, %r39, %r43;
	xor.b32  	%r45, %r40, %r44;
	shf.l.wrap.b32 	%r46, %r45, %r45, 8;
	add.s32 	%r6, %r41, %r46;
	xor.b32  	%r47, %r43, %r6;
	shf.l.wrap.b32 	%r7, %r47, %r47, 7;
	add.s32 	%r48, %r37, 857760878;
	shf.l.wrap.b32 	%r49, %r48, %r48, 16;
	add.s32 	%r50, %r34, %r49;
	xor.b32  	%r51, %r37, %r50;
	shf.l.wrap.b32 	%r52, %r51, %r51, 12;
	add.s32 	%r53, %r48, %r52;
	xor.b32  	%r54, %r49, %r53;
	shf.l.wrap.b32 	%r8, %r54, %r54, 8;
	add.s32 	%r9, %r50, %r8;
	xor.b32  	%r55, %r52, %r9;
	shf.l.wrap.b32 	%r10, %r55, %r55, 7;
	add.s32 	%r56, %r36, 2036477234;
	xor.b32  	%r57, %r2, %r56;
	shf.l.wrap.b32 	%r58, %r57, %r57, 16;
	add.s32 	%r59, %r33, %r58;
	xor.b32  	%r60, %r36, %r59;
	shf.l.wrap.b32 	%r61, %r60, %r60, 12;
	add.s32 	%r11, %r56, %r61;
	xor.b32  	%r62, %r58, %r11;
	shf.l.wrap.b32 	%r12, %r62, %r62, 8;
	add.s32 	%r13, %r59, %r12;
	xor.b32  	%r63, %r61, %r13;
	shf.l.wrap.b32 	%r14, %r63, %r63, 7;
	add.s32 	%r15, %r44, %r10;
	add.s32 	%r16, %r53, %r14;
	xor.b32  	%r64, %r46, %r16;
	shf.l.wrap.b32 	%r17, %r64, %r64, 16;
	xor.b32  	%r65, %r48, 1;
	shf.l.wrap.b32 	%r66, %r48, %r65, 16;
	add.s32 	%r67, %r34, %r66;
	xor.b32  	%r68, %r37, %r67;
	shf.l.wrap.b32 	%r69, %r68, %r68, 12;
	add.s32 	%r70, %r48, %r69;
	xor.b32  	%r71, %r66, %r70;
	shf.l.wrap.b32 	%r18, %r71, %r71, 8;
	add.s32 	%r19, %r67, %r18;
	xor.b32  	%r72, %r69, %r19;
	shf.l.wrap.b32 	%r20, %r72, %r72, 7;
	add.s32 	%r21, %r44, %r20;
	add.s32 	%r22, %r70, %r14;
	xor.b32  	%r73, %r46, %r22;
	shf.l.wrap.b32 	%r23, %r73, %r73, 16;
	mov.b64 	%rd120, 0;
	mov.u64 	%rd121, %rd120;
	mov.u64 	%rd142, %rd120;
	mov.u64 	%rd141, %rd120;
	mov.u64 	%rd140, %rd120;
	mov.u64 	%rd139, %rd120;
	mov.u64 	%rd138, %rd120;
	mov.u64 	%rd137, %rd120;
	mov.u64 	%rd136, %rd120;
	mov.u64 	%rd135, %rd120;
	mov.u64 	%rd134, %rd120;
	mov.u64 	%rd133, %rd120;
$L__BB0_5:
	cvt.u32.u64 	%r74, %rd121;
	add.s32 	%r75, %r4, 1797285236;
	xor.b32  	%r76, %r75, %r74;
	shf.l.wrap.b32 	%r77, %r76, %r76, 16;
	add.s32 	%r78, %r5, %r77;
	xor.b32  	%r79, %r4, %r78;
	shf.l.wrap.b32 	%r80, %r79, %r79, 12;
	add.s32 	%r81, %r75, %r80;
	xor.b32  	%r82, %r77, %r81;
	shf.l.wrap.b32 	%r83, %r82, %r82, 8;
	add.s32 	%r84, %r78, %r83;
	xor.b32  	%r85, %r80, %r84;
	shf.l.wrap.b32 	%r86, %r85, %r85, 7;
	xor.b32  	%r87, %r83, %r15;
	shf.l.wrap.b32 	%r88, %r87, %r87, 16;
	add.s32 	%r89, %r13, %r88;
	xor.b32  	%r90, %r10, %r89;
	shf.l.wrap.b32 	%r91, %r90, %r90, 12;
	add.s32 	%r92, %r15, %r91;
	xor.b32  	%r93, %r88, %r92;
	shf.l.wrap.b32 	%r94, %r93, %r93, 8;
	add.s32 	%r95, %r89, %r94;
	xor.b32  	%r96, %r91, %r95;
	shf.l.wrap.b32 	%r97, %r96, %r96, 7;
	add.s32 	%r98, %r84, %r17;
	xor.b32  	%r99, %r14, %r98;
	shf.l.wrap.b32 	%r100, %r99, %r99, 12;
	add.s32 	%r101, %r16, %r100;
	xor.b32  	%r102, %r17, %r101;
	shf.l.wrap.b32 	%r103, %r102, %r102, 8;
	add.s32 	%r104, %r98, %r103;
	xor.b32  	%r105, %r100, %r104;
	shf.l.wrap.b32 	%r106, %r105, %r105, 7;
	add.s32 	%r107, %r11, %r86;
	xor.b32  	%r108, %r8, %r107;
	shf.l.wrap.b32 	%r109, %r108, %r108, 16;
	add.s32 	%r110, %r6, %r109;
	xor.b32  	%r111, %r86, %r110;
	shf.l.wrap.b32 	%r112, %r111, %r111, 12;
	add.s32 	%r113, %r107, %r112;
	xor.b32  	%r114, %r109, %r113;
	shf.l.wrap.b32 	%r115, %r114, %r114, 8;
	add.s32 	%r116, %r110, %r115;
	xor.b32  	%r117, %r112, %r116;
	shf.l.wrap.b32 	%r118, %r117, %r117, 7;
	add.s32 	%r119, %r81, %r7;
	xor.b32  	%r120, %r12, %r119;
	shf.l.wrap.b32 	%r121, %r120, %r120, 16;
	add.s32 	%r122, %r9, %r121;
	xor.b32  	%r123, %r7, %r122;
	shf.l.wrap.b32 	%r124, %r123, %r123, 12;
	add.s32 	%r125, %r119, %r124;
	xor.b32  	%r126, %r121, %r125;
	shf.l.wrap.b32 	%r127, %r126, %r126, 8;
	add.s32 	%r128, %r122, %r127;
	xor.b32  	%r129, %r124, %r128;
	shf.l.wrap.b32 	%r130, %r129, %r129, 7;
	add.s32 	%r131, %r92, %r130;
	xor.b32  	%r132, %r103, %r131;
	shf.l.wrap.b32 	%r133, %r132, %r132, 16;
	add.s32 	%r134, %r116, %r133;
	xor.b32  	%r135, %r130, %r134;
	shf.l.wrap.b32 	%r136, %r135, %r135, 12;
	add.s32 	%r137, %r131, %r136;
	xor.b32  	%r138, %r133, %r137;
	shf.l.wrap.b32 	%r139, %r138, %r138, 8;
	add.s32 	%r140, %r134, %r139;
	xor.b32  	%r141, %r136, %r140;
	shf.l.wrap.b32 	%r142, %r141, %r141, 7;
	add.s32 	%r143, %r101, %r97;
	xor.b32  	%r144, %r115, %r143;
	shf.l.wrap.b32 	%r145, %r144, %r144, 16;
	add.s32 	%r146, %r128, %r145;
	xor.b32  	%r147, %r97, %r146;
	shf.l.wrap.b32 	%r148, %r147, %r147, 12;
	add.s32 	%r149, %r143, %r148;
	xor.b32  	%r150, %r145, %r149;
	shf.l.wrap.b32 	%r151, %r150, %r150, 8;
	add.s32 	%r152, %r146, %r151;
	xor.b32  	%r153, %r148, %r152;
	shf.l.wrap.b32 	%r154, %r153, %r153, 7;
	add.s32 	%r155, %r113, %r106;
	xor.b32  	%r156, %r127, %r155;
	shf.l.wrap.b32 	%r157, %r156, %r156, 16;
	add.s32 	%r158, %r95, %r157;
	xor.b32  	%r159, %r106, %r158;
	shf.l.wrap.b32 	%r160, %r159, %r159, 12;
	add.s32 	%r161, %r155, %r160;
	xor.b32  	%r162, %r157, %r161;
	shf.l.wrap.b32 	%r163, %r162, %r162, 8;
	add.s32 	%r164, %r158, %r163;
	xor.b32  	%r165, %r160, %r164;
	shf.l.wrap.b32 	%r166, %r165, %r165, 7;
	add.s32 	%r167, %r125, %r118;
	xor.b32  	%r168, %r94, %r167;
	shf.l.wrap.b32 	%r169, %r168, %r168, 16;
	add.s32 	%r170, %r104, %r169;
	xor.b32  	%r171, %r118, %r170;
	shf.l.wrap.b32 	%r172, %r171, %r171, 12;
	add.s32 	%r173, %r167, %r172;
	xor.b32  	%r174, %r169, %r173;
	shf.l.wrap.b32 	%r175, %r174, %r174, 8;
	add.s32 	%r176, %r170, %r175;
	xor.b32  	%r177, %r172, %r176;
	shf.l.wrap.b32 	%r178, %r177, %r177, 7;
	add.s32 	%r179, %r137, %r154;
	xor.b32  	%r180, %r175, %r179;
	shf.l.wrap.b32 	%r181, %r180, %r180, 16;
	add.s32 	%r182, %r164, %r181;
	xor.b32  	%r183, %r154, %r182;
	shf.l.wrap.b32 	%r184, %r183, %r183, 12;
	add.s32 	%r185, %r179, %r184;
	xor.b32  	%r186, %r181, %r185;
	shf.l.wrap.b32 	%r187, %r186, %r186, 8;
	add.s32 	%r188, %r182, %r187;
	xor.b32  	%r189, %r184, %r188;
	shf.l.wrap.b32 	%r190, %r189, %r189, 7;
	add.s32 	%r191, %r149, %r166;
	xor.b32  	%r192, %r139, %r191;
	shf.l.wrap.b32 	%r193, %r192, %r192, 16;
	add.s32 	%r194, %r176, %r193;
	xor.b32  	%r195, %r166, %r194;
	shf.l.wrap.b32 	%r196, %r195, %r195, 12;
	add.s32 	%r197, %r191, %r196;
	xor.b32  	%r198, %r193, %r197;
	shf.l.wrap.b32 	%r199, %r198, %r198, 8;
	add.s32 	%r200, %r194, %r199;
	xor.b32  	%r201, %r196, %r200;
	shf.l.wrap.b32 	%r202, %r201, %r201, 7;
	add.s32 	%r203, %r161, %r178;
	xor.b32  	%r204, %r151, %r203;
	shf.l.wrap.b32 	%r205, %r204, %r204, 16;
	add.s32 	%r206, %r140, %r205;
	xor.b32  	%r207, %r178, %r206;
	shf.l.wrap.b32 	%r208, %r207, %r207, 12;
	add.s32 	%r209, %r203, %r208;
	xor.b32  	%r210, %r205, %r209;
	shf.l.wrap.b32 	%r211, %r210, %r210, 8;
	add.s32 	%r212, %r206, %r211;
	xor.b32  	%r213, %r208, %r212;
	shf.l.wrap.b32 	%r214, %r213, %r213, 7;
	add.s32 	%r215, %r173, %r142;
	xor.b32  	%r216, %r163, %r215;
	shf.l.wrap.b32 	%r217, %r216, %r216, 16;
	add.s32 	%r218, %r152, %r217;
	xor.b32  	%r219, %r142, %r218;
	shf.l.wrap.b32 	%r220, %r219, %r219, 12;
	add.s32 	%r221, %r215, %r220;
	xor.b32  	%r222, %r217, %r221;
	shf.l.wrap.b32 	%r223, %r222, %r222, 8;
	add.s32 	%r224, %r218, %r223;
	xor.b32  	%r225, %r220, %r224;
	shf.l.wrap.b32 	%r226, %r225, %r225, 7;
	add.s32 	%r227, %r185, %r226;
	xor.b32  	%r228, %r199, %r227;
	shf.l.wrap.b32 	%r229, %r228, %r228, 16;
	add.s32 	%r230, %r212, %r229;
	xor.b32  	%r231, %r226, %r230;
	shf.l.wrap.b32 	%r232, %r231, %r231, 12;
	add.s32 	%r233, %r227, %r232;
	xor.b32  	%r234, %r229, %r233;
	shf.l.wrap.b32 	%r235, %r234, %r234, 8;
	add.s32 	%r236, %r230, %r235;
	xor.b32  	%r237, %r232, %r236;
	shf.l.wrap.b32 	%r238, %r237, %r237, 7;
	add.s32 	%r239, %r197, %r190;
	xor.b32  	%r240, %r211, %r239;
	shf.l.wrap.b32 	%r241, %r240, %r240, 16;
	add.s32 	%r242, %r224, %r241;
	xor.b32  	%r243, %r190, %r242;
	shf.l.wrap.b32 	%r244, %r243, %r243, 12;
	add.s32 	%r245, %r239, %r244;
	xor.b32  	%r246, %r241, %r245;
	shf.l.wrap.b32 	%r247, %r246, %r246, 8;
	add.s32 	%r248, %r242, %r247;
	xor.b32  	%r249, %r244, %r248;
	shf.l.wrap.b32 	%r250, %r249, %r249, 7;
	add.s32 	%r251, %r209, %r202;
	xor.b32  	%r252, %r223, %r251;
	shf.l.wrap.b32 	%r253, %r252, %r252, 16;
	add.s32 	%r254, %r188, %r253;
	xor.b32  	%r255, %r202, %r254;
	shf.l.wrap.b32 	%r256, %r255, %r255, 12;
	add.s32 	%r257, %r251, %r256;
	xor.b32  	%r258, %r253, %r257;
	shf.l.wrap.b32 	%r259, %r258, %r258, 8;
	add.s32 	%r260, %r254, %r259;
	xor.b32  	%r261, %r256, %r260;
	shf.l.wrap.b32 	%r262, %r261, %r261, 7;
	add.s32 	%r263, %r221, %r214;
	xor.b32  	%r264, %r187, %r263;
	shf.l.wrap.b32 	%r265, %r264, %r264, 16;
	add.s32 	%r266, %r200, %r265;
	xor.b32  	%r267, %r214, %r266;
	shf.l.wrap.b32 	%r268, %r267, %r267, 12;
	add.s32 	%r269, %r263, %r268;
	xor.b32  	%r270, %r265, %r269;
	shf.l.wrap.b32 	%r271, %r270, %r270, 8;
	add.s32 	%r272, %r266, %r271;
	xor.b32  	%r273, %r268, %r272;
	shf.l.wrap.b32 	%r274, %r273, %r273, 7;
	add.s32 	%r275, %r233, %r250;
	xor.b32  	%r276, %r271, %r275;
	shf.l.wrap.b32 	%r277, %r276, %r276, 16;
	add.s32 	%r278, %r260, %r277;
	xor.b32  	%r279, %r250, %r278;
	shf.l.wrap.b32 	%r280, %r279, %r279, 12;
	add.s32 	%r281, %r275, %r280;
	xor.b32  	%r282, %r277, %r281;
	shf.l.wrap.b32 	%r283, %r282, %r282, 8;
	add.s32 	%r284, %r278, %r283;
	xor.b32  	%r285, %r280, %r284;
	shf.l.wrap.b32 	%r286, %r285, %r285, 7;
	add.s32 	%r287, %r245, %r262;
	xor.b32  	%r288, %r235, %r287;
	shf.l.wrap.b32 	%r289, %r288, %r288, 16;
	add.s32 	%r290, %r272, %r289;
	xor.b32  	%r291, %r262, %r290;
	shf.l.wrap.b32 	%r292, %r291, %r291, 12;
	add.s32 	%r293, %r287, %r292;
	xor.b32  	%r294, %r289, %r293;
	shf.l.wrap.b32 	%r295, %r294, %r294, 8;
	add.s32 	%r296, %r290, %r295;
	xor.b32  	%r297, %r292, %r296;
	shf.l.wrap.b32 	%r298, %r297, %r297, 7;
	add.s32 	%r299, %r257, %r274;
	xor.b32  	%r300, %r247, %r299;
	shf.l.wrap.b32 	%r301, %r300, %r300, 16;
	add.s32 	%r302, %r236, %r301;
	xor.b32  	%r303, %r274, %r302;
	shf.l.wrap.b32 	%r304, %r303, %r303, 12;
	add.s32 	%r305, %r299, %r304;
	xor.b32  	%r306, %r301, %r305;
	shf.l.wrap.b32 	%r307, %r306, %r306, 8;
	add.s32 	%r308, %r302, %r307;
	xor.b32  	%r309, %r304, %r308;
	shf.l.wrap.b32 	%r310, %r309, %r309, 7;
	add.s32 	%r311, %r269, %r238;
	xor.b32  	%r312, %r259, %r311;
	shf.l.wrap.b32 	%r313, %r312, %r312, 16;
	add.s32 	%r314, %r248, %r313;
	xor.b32  	%r315, %r238, %r314;
	shf.l.wrap.b32 	%r316, %r315, %r315, 12;
	add.s32 	%r317, %r311, %r316;
	xor.b32  	%r318, %r313, %r317;
	shf.l.wrap.b32 	%r319, %r318, %r318, 8;
	add.s32 	%r320, %r314, %r319;
	xor.b32  	%r321, %r316, %r320;
	shf.l.wrap.b32 	%r322, %r321, %r321, 7;
	add.s32 	%r323, %r281, %r322;
	xor.b32  	%r324, %r295, %r323;
	shf.l.wrap.b32 	%r325, %r324, %r324, 16;
	add.s32 	%r326, %r308, %r325;
	xor.b32  	%r327, %r322, %r326;
	shf.l.wrap.b32 	%r328, %r327, %r327, 12;
	add.s32 	%r329, %r323, %r328;
	xor.b32  	%r330, %r325, %r329;
	shf.l.wrap.b32 	%r331, %r330, %r330, 8;
	add.s32 	%r332, %r326, %r331;
	xor.b32  	%r333, %r328, %r332;
	shf.l.wrap.b32 	%r334, %r333, %r333, 7;
	add.s32 	%r335, %r293, %r286;
	xor.b32  	%r336, %r307, %r335;
	shf.l.wrap.b32 	%r337, %r336, %r336, 16;
	add.s32 	%r338, %r320, %r337;
	xor.b32  	%r339, %r286, %r338;
	shf.l.wrap.b32 	%r340, %r339, %r339, 12;
	add.s32 	%r341, %r335, %r340;
	xor.b32  	%r342, %r337, %r341;
	shf.l.wrap.b32 	%r343, %r342, %r342, 8;
	add.s32 	%r344, %r338, %r343;
	xor.b32  	%r345, %r340, %r344;
	shf.l.wrap.b32 	%r346, %r345, %r345, 7;
	add.s32 	%r347, %r305, %r298;
	xor.b32  	%r348, %r319, %r347;
	shf.l.wrap.b32 	%r349, %r348, %r348, 16;
	add.s32 	%r350, %r284, %r349;
	xor.b32  	%r351, %r298, %r350;
	shf.l.wrap.b32 	%r352, %r351, %r351, 12;
	add.s32 	%r353, %r347, %r352;
	xor.b32  	%r354, %r349, %r353;
	shf.l.wrap.b32 	%r355, %r354, %r354, 8;
	add.s32 	%r356, %r350, %r355;
	xor.b32  	%r357, %r352, %r356;
	shf.l.wrap.b32 	%r358, %r357, %r357, 7;
	add.s32 	%r359, %r317, %r310;
	xor.b32  	%r360, %r283, %r359;
	shf.l.wrap.b32 	%r361, %r360, %r360, 16;
	add.s32 	%r362, %r296, %r361;
	xor.b32  	%r363, %r310, %r362;
	shf.l.wrap.b32 	%r364, %r363, %r363, 12;
	add.s32 	%r365, %r359, %r364;
	xor.b32  	%r366, %r361, %r365;
	shf.l.wrap.b32 	%r367, %r366, %r366, 8;
	add.s32 	%r368, %r362, %r367;
	xor.b32  	%r369, %r364, %r368;
	shf.l.wrap.b32 	%r370, %r369, %r369, 7;
	add.s32 	%r371, %r329, %r346;
	xor.b32  	%r372, %r367, %r371;
	shf.l.wrap.b32 	%r373, %r372, %r372, 16;
	add.s32 	%r374, %r356, %r373;
	xor.b32  	%r375, %r346, %r374;
	shf.l.wrap.b32 	%r376, %r375, %r375, 12;
	add.s32 	%r377, %r371, %r376;
	xor.b32  	%r378, %r373, %r377;
	shf.l.wrap.b32 	%r379, %r378, %r378, 8;
	add.s32 	%r380, %r374, %r379;
	xor.b32  	%r381, %r376, %r380;
	shf.l.wrap.b32 	%r382, %r381, %r381, 7;
	add.s32 	%r383, %r341, %r358;
	xor.b32  	%r384, %r331, %r383;
	shf.l.wrap.b32 	%r385, %r384, %r384, 16;
	add.s32 	%r386, %r368, %r385;
	xor.b32  	%r387, %r358, %r386;
	shf.l.wrap.b32 	%r388, %r387, %r387, 12;
	add.s32 	%r389, %r383, %r388;
	xor.b32  	%r390, %r385, %r389;
	shf.l.wrap.b32 	%r391, %r390, %r390, 8;
	add.s32 	%r392, %r386, %r391;
	xor.b32  	%r393, %r388, %r392;
	shf.l.wrap.b32 	%r394, %r393, %r393, 7;
	add.s32 	%r395, %r353, %r370;
	xor.b32  	%r396, %r343, %r395;
	shf.l.wrap.b32 	%r397, %r396, %r396, 16;
	add.s32 	%r398, %r332, %r397;
	xor.b32  	%r399, %r370, %r398;
	shf.l.wrap.b32 	%r400, %r399, %r399, 12;
	add.s32 	%r401, %r395, %r400;
	xor.b32  	%r402, %r397, %r401;
	shf.l.wrap.b32 	%r403, %r402, %r402, 8;
	add.s32 	%r404, %r398, %r403;
	xor.b32  	%r405, %r400, %r404;
	shf.l.wrap.b32 	%r406, %r405, %r405, 7;
	add.s32 	%r407, %r365, %r334;
	xor.b32  	%r408, %r355, %r407;
	shf.l.wrap.b32 	%r409, %r408, %r408, 16;
	add.s32 	%r410, %r344, %r409;
	xor.b32  	%r411, %r334, %r410;
	shf.l.wrap.b32 	%r412, %r411, %r411, 12;
	add.s32 	%r413, %r407, %r412;
	xor.b32  	%r414, %r409, %r413;
	shf.l.wrap.b32 	%r415, %r414, %r414, 8;
	add.s32 	%r416, %r410, %r415;
	xor.b32  	%r417, %r412, %r416;
	shf.l.wrap.b32 	%r418, %r417, %r417, 7;
	add.s32 	%r419, %r377, %r418;
	xor.b32  	%r420, %r391, %r419;
	shf.l.wrap.b32 	%r421, %r420, %r420, 16;
	add.s32 	%r422, %r404, %r421;
	xor.b32  	%r423, %r418, %r422;
	shf.l.wrap.b32 	%r424, %r423, %r423, 12;
	add.s32 	%r425, %r419, %r424;
	xor.b32  	%r426, %r421, %r425;
	shf.l.wrap.b32 	%r427, %r426, %r426, 8;
	add.s32 	%r428, %r422, %r427;
	xor.b32  	%r429, %r424, %r428;
	shf.l.wrap.b32 	%r430, %r429, %r429, 7;
	add.s32 	%r431, %r389, %r382;
	xor.b32  	%r432, %r403, %r431;
	shf.l.wrap.b32 	%r433, %r432, %r432, 16;
	add.s32 	%r434, %r416, %r433;
	xor.b32  	%r435, %r382, %r434;
	shf.l.wrap.b32 	%r436, %r435, %r435, 12;
	add.s32 	%r437, %r431, %r436;
	xor.b32  	%r438, %r433, %r437;
	shf.l.wrap.b32 	%r439, %r438, %r438, 8;
	add.s32 	%r440, %r434, %r439;
	xor.b32  	%r441, %r436, %r440;
	shf.l.wrap.b32 	%r442, %r441, %r441, 7;
	add.s32 	%r443, %r401, %r394;
	xor.b32  	%r444, %r415, %r443;
	shf.l.wrap.b32 	%r445, %r444, %r444, 16;
	add.s32 	%r446, %r380, %r445;
	xor.b32  	%r447, %r394, %r446;
	shf.l.wrap.b32 	%r448, %r447, %r447, 12;
	add.s32 	%r449, %r443, %r448;
	xor.b32  	%r450, %r445, %r449;
	shf.l.wrap.b32 	%r451, %r450, %r450, 8;
	add.s32 	%r452, %r446, %r451;
	xor.b32  	%r453, %r448, %r452;
	shf.l.wrap.b32 	%r454, %r453, %r453, 7;
	add.s32 	%r455, %r413, %r406;
	xor.b32  	%r456, %r379, %r455;
	shf.l.wrap.b32 	%r457, %r456, %r456, 16;
	add.s32 	%r458, %r392, %r457;
	xor.b32  	%r459, %r406, %r458;
	shf.l.wrap.b32 	%r460, %r459, %r459, 12;
	add.s32 	%r461, %r455, %r460;
	xor.b32  	%r462, %r457, %r461;
	shf.l.wrap.b32 	%r463, %r462, %r462, 8;
	add.s32 	%r464, %r458, %r463;
	xor.b32  	%r465, %r460, %r464;
	shf.l.wrap.b32 	%r466, %r465, %r465, 7;
	add.s32 	%r467, %r425, %r442;
	xor.b32  	%r468, %r463, %r467;
	shf.l.wrap.b32 	%r469, %r468, %r468, 16;
	add.s32 	%r470, %r452, %r469;
	xor.b32  	%r471, %r442, %r470;
	shf.l.wrap.b32 	%r472, %r471, %r471, 12;
	add.s32 	%r473, %r467, %r472;
	xor.b32  	%r474, %r469, %r473;
	shf.l.wrap.b32 	%r475, %r474, %r474, 8;
	add.s32 	%r476, %r470, %r475;
	xor.b32  	%r477, %r472, %r476;
	shf.l.wrap.b32 	%r478, %r477, %r477, 7;
	add.s32 	%r479, %r437, %r454;
	xor.b32  	%r480, %r427, %r479;
	shf.l.wrap.b32 	%r481, %r480, %r480, 16;
	add.s32 	%r482, %r464, %r481;
	xor.b32  	%r483, %r454, %r482;
	shf.l.wrap.b32 	%r484, %r483, %r483, 12;
	add.s32 	%r485, %r479, %r484;
	xor.b32  	%r486, %r481, %r485;
	shf.l.wrap.b32 	%r487, %r486, %r486, 8;
	add.s32 	%r488, %r482, %r487;
	xor.b32  	%r489, %r484, %r488;
	shf.l.wrap.b32 	%r490, %r489, %r489, 7;
	add.s32 	%r491, %r449, %r466;
	xor.b32  	%r492, %r439, %r491;
	shf.l.wrap.b32 	%r493, %r492, %r492, 16;
	add.s32 	%r494, %r428, %r493;
	xor.b32  	%r495, %r466, %r494;
	shf.l.wrap.b32 	%r496, %r495, %r495, 12;
	add.s32 	%r497, %r491, %r496;
	xor.b32  	%r498, %r493, %r497;
	shf.l.wrap.b32 	%r499, %r498, %r498, 8;
	add.s32 	%r500, %r494, %r499;
	xor.b32  	%r501, %r496, %r500;
	shf.l.wrap.b32 	%r502, %r501, %r501, 7;
	add.s32 	%r503, %r461, %r430;
	xor.b32  	%r504, %r451, %r503;
	shf.l.wrap.b32 	%r505, %r504, %r504, 16;
	add.s32 	%r506, %r440, %r505;
	xor.b32  	%r507, %r430, %r506;
	shf.l.wrap.b32 	%r508, %r507, %r507, 12;
	add.s32 	%r509, %r503, %r508;
	xor.b32  	%r510, %r505, %r509;
	shf.l.wrap.b32 	%r511, %r510, %r510, 8;
	add.s32 	%r512, %r506, %r511;
	xor.b32  	%r513, %r508, %r512;
	shf.l.wrap.b32 	%r514, %r513, %r513, 7;
	add.s32 	%r515, %r473, %r514;
	xor.b32  	%r516, %r487, %r515;
	shf.l.wrap.b32 	%r517, %r516, %r516, 16;
	add.s32 	%r518, %r500, %r517;
	xor.b32  	%r519, %r514, %r518;
	shf.l.wrap.b32 	%r520, %r519, %r519, 12;
	add.s32 	%r521, %r515, %r520;
	add.s32 	%r522, %r485, %r478;
	xor.b32  	%r523, %r499, %r522;
	shf.l.wrap.b32 	%r524, %r523, %r523, 16;
	add.s32 	%r525, %r512, %r524;
	xor.b32  	%r526, %r478, %r525;
	shf.l.wrap.b32 	%r527, %r526, %r526, 12;
	add.s32 	%r528, %r522, %r527;
	xor.b32  	%r529, %r524, %r528;
	shf.l.wrap.b32 	%r530, %r529, %r529, 8;
	add.s32 	%r531, %r525, %r530;
	xor.b32  	%r532, %r527, %r531;
	shf.l.wrap.b32 	%r533, %r532, %r532, 7;
	add.s32 	%r534, %r497, %r490;
	xor.b32  	%r535, %r511, %r534;
	shf.l.wrap.b32 	%r536, %r535, %r535, 16;
	add.s32 	%r537, %r476, %r536;
	xor.b32  	%r538, %r490, %r537;
	shf.l.wrap.b32 	%r539, %r538, %r538, 12;
	add.s32 	%r540, %r534, %r539;
	xor.b32  	%r541, %r536, %r540;
	shf.l.wrap.b32 	%r542, %r541, %r541, 8;
	add.s32 	%r543, %r537, %r542;
	add.s32 	%r544, %r509, %r502;
	xor.b32  	%r545, %r475, %r544;
	shf.l.wrap.b32 	%r546, %r545, %r545, 16;
	add.s32 	%r547, %r488, %r546;
	xor.b32  	%r548, %r502, %r547;
	shf.l.wrap.b32 	%r549, %r548, %r548, 12;
	add.s32 	%r550, %r544, %r549;
	xor.b32  	%r551, %r546, %r550;
	shf.l.wrap.b32 	%r552, %r551, %r551, 8;
	add.s32 	%r553, %r521, %r533;
	xor.b32  	%r554, %r552, %r553;
	shf.l.wrap.b32 	%r555, %r554, %r554, 16;
	add.s32 	%r556, %r543, %r555;
	xor.b32  	%r557, %r533, %r556;
	shf.l.wrap.b32 	%r558, %r557, %r557, 12;
	add.s32 	%r24, %r553, %r558;
	xor.b32  	%r559, %r83, %r21;
	shf.l.wrap.b32 	%r560, %r559, %r559, 16;
	add.s32 	%r561, %r13, %r560;
	xor.b32  	%r562, %r20, %r561;
	shf.l.wrap.b32 	%r563, %r562, %r562, 12;
	add.s32 	%r564, %r21, %r563;
	xor.b32  	%r565, %r560, %r564;
	shf.l.wrap.b32 	%r566, %r565, %r565, 8;
	add.s32 	%r567, %r561, %r566;
	xor.b32  	%r568, %r563, %r567;
	shf.l.wrap.b32 	%r569, %r568, %r568, 7;
	add.s32 	%r570, %r84, %r23;
	xor.b32  	%r571, %r14, %r570;
	shf.l.wrap.b32 	%r572, %r571, %r571, 12;
	add.s32 	%r573, %r22, %r572;
	xor.b32  	%r574, %r23, %r573;
	shf.l.wrap.b32 	%r575, %r574, %r574, 8;
	add.s32 	%r576, %r570, %r575;
	xor.b32  	%r577, %r572, %r576;
	shf.l.wrap.b32 	%r578, %r577, %r577, 7;
	xor.b32  	%r579, %r18, %r107;
	shf.l.wrap.b32 	%r580, %r579, %r579, 16;
	add.s32 	%r581, %r6, %r580;
	xor.b32  	%r582, %r86, %r581;
	shf.l.wrap.b32 	%r583, %r582, %r582, 12;
	add.s32 	%r584, %r107, %r583;
	xor.b32  	%r585, %r580, %r584;
	shf.l.wrap.b32 	%r586, %r585, %r585, 8;
	add.s32 	%r587, %r581, %r586;
	xor.b32  	%r588, %r583, %r587;
	shf.l.wrap.b32 	%r589, %r588, %r588, 7;
	add.s32 	%r590, %r19, %r121;
	xor.b32  	%r591, %r7, %r590;
	shf.l.wrap.b32 	%r592, %r591, %r591, 12;
	add.s32 	%r593, %r119, %r592;
	xor.b32  	%r594, %r121, %r593;
	shf.l.wrap.b32 	%r595, %r594, %r594, 8;
	add.s32 	%r596, %r590, %r595;
	xor.b32  	%r597, %r592, %r596;
	shf.l.wrap.b32 	%r598, %r597, %r597, 7;
	add.s32 	%r599, %r564, %r598;
	xor.b32  	%r600, %r575, %r599;
	shf.l.wrap.b32 	%r601, %r600, %r600, 16;
	add.s32 	%r602, %r587, %r601;
	xor.b32  	%r603, %r598, %r602;
	shf.l.wrap.b32 	%r604, %r603, %r603, 12;
	add.s32 	%r605, %r599, %r604;
	xor.b32  	%r606, %r601, %r605;
	shf.l.wrap.b32 	%r607, %r606, %r606, 8;
	add.s32 	%r608, %r602, %r607;
	xor.b32  	%r609, %r604, %r608;
	shf.l.wrap.b32 	%r610, %r609, %r609, 7;
	add.s32 	%r611, %r573, %r569;
	xor.b32  	%r612, %r586, %r611;
	shf.l.wrap.b32 	%r613, %r612, %r612, 16;
	add.s32 	%r614, %r596, %r613;
	xor.b32  	%r615, %r569, %r614;
	shf.l.wrap.b32 	%r616, %r615, %r615, 12;
	add.s32 	%r617, %r611, %r616;
	xor.b32  	%r618, %r613, %r617;
	shf.l.wrap.b32 	%r619, %r618, %r618, 8;
	add.s32 	%r620, %r614, %r619;
	xor.b32  	%r621, %r616, %r620;
	shf.l.wrap.b32 	%r622, %r621, %r621, 7;
	add.s32 	%r623, %r584, %r578;
	xor.b32  	%r624, %r595, %r623;
	shf.l.wrap.b32 	%r625, %r624, %r624, 16;
	add.s32 	%r626, %r567, %r625;
	xor.b32  	%r627, %r578, %r626;
	shf.l.wrap.b32 	%r628, %r627, %r627, 12;
	add.s32 	%r629, %r623, %r628;
	xor.b32  	%r630, %r625, %r629;
	shf.l.wrap.b32 	%r631, %r630, %r630, 8;
	add.s32 	%r632, %r626, %r631;
	xor.b32  	%r633, %r628, %r632;
	shf.l.wrap.b32 	%r634, %r633, %r633, 7;
	add.s32 	%r635, %r593, %r589;
	xor.b32  	%r636, %r566, %r635;
	shf.l.wrap.b32 	%r637, %r636, %r636, 16;
	add.s32 	%r638, %r576, %r637;
	xor.b32  	%r639, %r589, %r638;
	shf.l.wrap.b32 	%r640, %r639, %r639, 12;
	add.s32 	%r641, %r635, %r640;
	xor.b32  	%r642, %r637, %r641;
	shf.l.wrap.b32 	%r643, %r642, %r642, 8;
	add.s32 	%r644, %r638, %r643;
	xor.b32  	%r645, %r640, %r644;
	shf.l.wrap.b32 	%r646, %r645, %r645, 7;
	add.s32 	%r647, %r605, %r622;
	xor.b32  	%r648, %r643, %r647;
	shf.l.wrap.b32 	%r649, %r648, %r648, 16;
	add.s32 	%r650, %r632, %r649;
	xor.b32  	%r651, %r622, %r650;
	shf.l.wrap.b32 	%r652, %r651, %r651, 12;
	add.s32 	%r653, %r647, %r652;
	xor.b32  	%r654, %r649, %r653;
	shf.l.wrap.b32 	%r655, %r654, %r654, 8;
	add.s32 	%r656, %r650, %r655;
	xor.b32  	%r657, %r652, %r656;
	shf.l.wrap.b32 	%r658, %r657, %r657, 7;
	add.s32 	%r659, %r617, %r634;
	xor.b32  	%r660, %r607, %r659;
	shf.l.wrap.b32 	%r661, %r660, %r660, 16;
	add.s32 	%r662, %r644, %r661;
	xor.b32  	%r663, %r634, %r662;
	shf.l.wrap.b32 	%r664, %r663, %r663, 12;
	add.s32 	%r665, %r659, %r664;
	xor.b32  	%r666, %r661, %r665;
	shf.l.wrap.b32 	%r667, %r666, %r666, 8;
	add.s32 	%r668, %r662, %r667;
	xor.b32  	%r669, %r664, %r668;
	shf.l.wrap.b32 	%r670, %r669, %r669, 7;
	add.s32 	%r671, %r629, %r646;
	xor.b32  	%r672, %r619, %r671;
	shf.l.wrap.b32 	%r673, %r672, %r672, 16;
	add.s32 	%r674, %r608, %r673;
	xor.b32  	%r675, %r646, %r674;
	shf.l.wrap.b32 	%r676, %r675, %r675, 12;
	add.s32 	%r677, %r671, %r676;
	xor.b32  	%r678, %r673, %r677;
	shf.l.wrap.b32 	%r679, %r678, %r678, 8;
	add.s32 	%r680, %r674, %r679;
	xor.b32  	%r681, %r676, %r680;
	shf.l.wrap.b32 	%r682, %r681, %r681, 7;
	add.s32 	%r683, %r641, %r610;
	xor.b32  	%r684, %r631, %r683;
	shf.l.wrap.b32 	%r685, %r684, %r684, 16;
	add.s32 	%r686, %r620, %r685;
	xor.b32  	%r687, %r610, %r686;
	shf.l.wrap.b32 	%r688, %r687, %r687, 12;
	add.s32 	%r689, %r683, %r688;
	xor.b32  	%r690, %r685, %r689;
	shf.l.wrap.b32 	%r691, %r690, %r690, 8;
	add.s32 	%r692, %r686, %r691;
	xor.b32  	%r693, %r688, %r692;
	shf.l.wrap.b32 	%r694, %r693, %r693, 7;
	add.s32 	%r695, %r653, %r694;
	xor.b32  	%r696, %r667, %r695;
	shf.l.wrap.b32 	%r697, %r696, %r696, 16;
	add.s32 	%r698, %r680, %r697;
	xor.b32  	%r699, %r694, %r698;
	shf.l.wrap.b32 	%r700, %r699, %r699, 12;
	add.s32 	%r701, %r695, %r700;
	xor.b32  	%r702, %r697, %r701;
	shf.l.wrap.b32 	%r703, %r702, %r702, 8;
	add.s32 	%r704, %r698, %r703;
	xor.b32  	%r705, %r700, %r704;
	shf.l.wrap.b32 	%r706, %r705, %r705, 7;
	add.s32 	%r707, %r665, %r658;
	xor.b32  	%r708, %r679, %r707;
	shf.l.wrap.b32 	%r709, %r708, %r708, 16;
	add.s32 	%r710, %r692, %r709;
	xor.b32  	%r711, %r658, %r710;
	shf.l.wrap.b32 	%r712, %r711, %r711, 12;
	add.s32 	%r713, %r707, %r712;
	xor.b32  	%r714, %r709, %r713;
	shf.l.wrap.b32 	%r715, %r714, %r714, 8;
	add.s32 	%r716, %r710, %r715;
	xor.b32  	%r717, %r712, %r716;
	shf.l.wrap.b32 	%r718, %r717, %r717, 7;
	add.s32 	%r719, %r677, %r670;
	xor.b32  	%r720, %r691, %r719;
	shf.l.wrap.b32 	%r721, %r720, %r720, 16;
	add.s32 	%r722, %r656, %r721;
	xor.b32  	%r723, %r670, %r722;
	shf.l.wrap.b32 	%r724, %r723, %r723, 12;
	add.s32 	%r725, %r719, %r724;
	xor.b32  	%r726, %r721, %r725;
	shf.l.wrap.b32 	%r727, %r726, %r726, 8;
	add.s32 	%r728, %r722, %r727;
	xor.b32  	%r729, %r724, %r728;
	shf.l.wrap.b32 	%r730, %r729, %r729, 7;
	add.s32 	%r731, %r689, %r682;
	xor.b32  	%r732, %r655, %r731;
	shf.l.wrap.b32 	%r733, %r732, %r732, 16;
	add.s32 	%r734, %r668, %r733;
	xor.b32  	%r735, %r682, %r734;
	shf.l.wrap.b32 	%r736, %r735, %r735, 12;
	add.s32 	%r737, %r731, %r736;
	xor.b32  	%r738, %r733, %r737;
	shf.l.wrap.b32 	%r739, %r738, %r738, 8;
	add.s32 	%r740, %r734, %r739;
	xor.b32  	%r741, %r736, %r740;
	shf.l.wrap.b32 	%r742, %r741, %r741, 7;
	add.s32 	%r743, %r701, %r718;
	xor.b32  	%r744, %r739, %r743;
	shf.l.wrap.b32 	%r745, %r744, %r744, 16;
	add.s32 	%r746, %r728, %r745;
	xor.b32  	%r747, %r718, %r746;
	shf.l.wrap.b32 	%r748, %r747, %r747, 12;
	add.s32 	%r749, %r743, %r748;
	xor.b32  	%r750, %r745, %r749;
	shf.l.wrap.b32 	%r751, %r750, %r750, 8;
	add.s32 	%r752, %r746, %r751;
	xor.b32  	%r753, %r748, %r752;
	shf.l.wrap.b32 	%r754, %r753, %r753, 7;
	add.s32 	%r755, %r713, %r730;
	xor.b32  	%r756, %r703, %r755;
	shf.l.wrap.b32 	%r757, %r756, %r756, 16;
	add.s32 	%r758, %r740, %r757;
	xor.b32  	%r759, %r730, %r758;
	shf.l.wrap.b32 	%r760, %r759, %r759, 12;
	add.s32 	%r761, %r755, %r760;
	xor.b32  	%r762, %r757, %r761;
	shf.l.wrap.b32 	%r763, %r762, %r762, 8;
	add.s32 	%r764, %r758, %r763;
	xor.b32  	%r765, %r760, %r764;
	shf.l.wrap.b32 	%r766, %r765, %r765, 7;
	add.s32 	%r767, %r725, %r742;
	xor.b32  	%r768, %r715, %r767;
	shf.l.wrap.b32 	%r769, %r768, %r768, 16;
	add.s32 	%r770, %r704, %r769;
	xor.b32  	%r771, %r742, %r770;
	shf.l.wrap.b32 	%r772, %r771, %r771, 12;
	add.s32 	%r773, %r767, %r772;
	xor.b32  	%r774, %r769, %r773;
	shf.l.wrap.b32 	%r775, %r774, %r774, 8;
	add.s32 	%r776, %r770, %r775;
	xor.b32  	%r777, %r772, %r776;
	shf.l.wrap.b32 	%r778, %r777, %r777, 7;
	add.s32 	%r779, %r737, %r706;
	xor.b32  	%r780, %r727, %r779;
	shf.l.wrap.b32 	%r781, %r780, %r780, 16;
	add.s32 	%r782, %r716, %r781;
	xor.b32  	%r783, %r706, %r782;
	shf.l.wrap.b32 	%r784, %r783, %r783, 12;
	add.s32 	%r785, %r779, %r784;
	xor.b32  	%r786, %r781, %r785;
	shf.l.wrap.b32 	%r787, %r786, %r786, 8;
	add.s32 	%r788, %r782, %r787;
	xor.b32  	%r789, %r784, %r788;
	shf.l.wrap.b32 	%r790, %r789, %r789, 7;
	add.s32 	%r791, %r749, %r790;
	xor.b32  	%r792, %r763, %r791;
	shf.l.wrap.b32 	%r793, %r792, %r792, 16;
	add.s32 	%r794, %r776, %r793;
	xor.b32  	%r795, %r790, %r794;
	shf.l.wrap.b32 	%r796, %r795, %r795, 12;
	add.s32 	%r797, %r791, %r796;
	xor.b32  	%r798, %r793, %r797;
	shf.l.wrap.b32 	%r799, %r798, %r798, 8;
	add.s32 	%r800, %r794, %r799;
	xor.b32  	%r801, %r796, %r800;
	shf.l.wrap.b32 	%r802, %r801, %r801, 7;
	add.s32 	%r803, %r761, %r754;
	xor.b32  	%r804, %r775, %r803;
	shf.l.wrap.b32 	%r805, %r804, %r804, 16;
	add.s32 	%r806, %r788, %r805;
	xor.b32  	%r807, %r754, %r806;
	shf.l.wrap.b32 	%r808, %r807, %r807, 12;
	add.s32 	%r809, %r803, %r808;
	xor.b32  	%r810, %r805, %r809;
	shf.l.wrap.b32 	%r811, %r810, %r810, 8;
	add.s32 	%r812, %r806, %r811;
	xor.b32  	%r813, %r808, %r812;
	shf.l.wrap.b32 	%r814, %r813, %r813, 7;
	add.s32 	%r815, %r773, %r766;
	xor.b32  	%r816, %r787, %r815;
	shf.l.wrap.b32 	%r817, %r816, %r816, 16;
	add.s32 	%r818, %r752, %r817;
	xor.b32  	%r819, %r766, %r818;
	shf.l.wrap.b32 	%r820, %r819, %r819, 12;
	add.s32 	%r821, %r815, %r820;
	xor.b32  	%r822, %r817, %r821;
	shf.l.wrap.b32 	%r823, %r822, %r822, 8;
	add.s32 	%r824, %r818, %r823;
	xor.b32  	%r825, %r820, %r824;
	shf.l.wrap.b32 	%r826, %r825, %r825, 7;
	add.s32 	%r827, %r785, %r778;
	xor.b32  	%r828, %r751, %r827;
	shf.l.wrap.b32 	%r829, %r828, %r828, 16;
	add.s32 	%r830, %r764, %r829;
	xor.b32  	%r831, %r778, %r830;
	shf.l.wrap.b32 	%r832, %r831, %r831, 12;
	add.s32 	%r833, %r827, %r832;
	xor.b32  	%r834, %r829, %r833;
	shf.l.wrap.b32 	%r835, %r834, %r834, 8;
	add.s32 	%r836, %r830, %r835;
	xor.b32  	%r837, %r832, %r836;
	shf.l.wrap.b32 	%r838, %r837, %r837, 7;
	add.s32 	%r839, %r797, %r814;
	xor.b32  	%r840, %r835, %r839;
	shf.l.wrap.b32 	%r841, %r840, %r840, 16;
	add.s32 	%r842, %r824, %r841;
	xor.b32  	%r843, %r814, %r842;
	shf.l.wrap.b32 	%r844, %r843, %r843, 12;
	add.s32 	%r845, %r839, %r844;
	xor.b32  	%r846, %r841, %r845;
	shf.l.wrap.b32 	%r847, %r846, %r846, 8;
	add.s32 	%r848, %r842, %r847;
	xor.b32  	%r849, %r844, %r848;
	shf.l.wrap.b32 	%r850, %r849, %r849, 7;
	add.s32 	%r851, %r809, %r826;
	xor.b32  	%r852, %r799, %r851;
	shf.l.wrap.b32 	%r853, %r852, %r852, 16;
	add.s32 	%r854, %r836, %r853;
	xor.b32  	%r855, %r826, %r854;
	shf.l.wrap.b32 	%r856, %r855, %r855, 12;
	add.s32 	%r857, %r851, %r856;
	xor.b32  	%r858, %r853, %r857;
	shf.l.wrap.b32 	%r859, %r858, %r858, 8;
	add.s32 	%r860, %r854, %r859;
	xor.b32  	%r861, %r856, %r860;
	shf.l.wrap.b32 	%r862, %r861, %r861, 7;
	add.s32 	%r863, %r821, %r838;
	xor.b32  	%r864, %r811, %r863;
	shf.l.wrap.b32 	%r865, %r864, %r864, 16;
	add.s32 	%r866, %r800, %r865;
	xor.b32  	%r867, %r838, %r866;
	shf.l.wrap.b32 	%r868, %r867, %r867, 12;
	add.s32 	%r869, %r863, %r868;
	xor.b32  	%r870, %r865, %r869;
	shf.l.wrap.b32 	%r871, %r870, %r870, 8;
	add.s32 	%r872, %r866, %r871;
	xor.b32  	%r873, %r868, %r872;
	shf.l.wrap.b32 	%r874, %r873, %r873, 7;
	add.s32 	%r875, %r833, %r802;
	xor.b32  	%r876, %r823, %r875;
	shf.l.wrap.b32 	%r877, %r876, %r876, 16;
	add.s32 	%r878, %r812, %r877;
	xor.b32  	%r879, %r802, %r878;
	shf.l.wrap.b32 	%r880, %r879, %r879, 12;
	add.s32 	%r881, %r875, %r880;
	xor.b32  	%r882, %r877, %r881;
	shf.l.wrap.b32 	%r883, %r882, %r882, 8;
	add.s32 	%r884, %r878, %r883;
	xor.b32  	%r885, %r880, %r884;
	shf.l.wrap.b32 	%r886, %r885, %r885, 7;
	add.s32 	%r887, %r845, %r886;
	xor.b32  	%r888, %r859, %r887;
	shf.l.wrap.b32 	%r889, %r888, %r888, 16;
	add.s32 	%r890, %r872, %r889;
	xor.b32  	%r891, %r886, %r890;
	shf.l.wrap.b32 	%r892, %r891, %r891, 12;
	add.s32 	%r893, %r887, %r892;
	xor.b32  	%r894, %r889, %r893;
	shf.l.wrap.b32 	%r895, %r894, %r894, 8;
	add.s32 	%r896, %r890, %r895;
	xor.b32  	%r897, %r892, %r896;
	shf.l.wrap.b32 	%r898, %r897, %r897, 7;
	add.s32 	%r899, %r857, %r850;
	xor.b32  	%r900, %r871, %r899;
	shf.l.wrap.b32 	%r901, %r900, %r900, 16;
	add.s32 	%r902, %r884, %r901;
	xor.b32  	%r903, %r850, %r902;
	shf.l.wrap.b32 	%r904, %r903, %r903, 12;
	add.s32 	%r905, %r899, %r904;
	xor.b32  	%r906, %r901, %r905;
	shf.l.wrap.b32 	%r907, %r906, %r906, 8;
	add.s32 	%r908, %r902, %r907;
	xor.b32  	%r909, %r904, %r908;
	shf.l.wrap.b32 	%r910, %r909, %r909, 7;
	add.s32 	%r911, %r869, %r862;
	xor.b32  	%r912, %r883, %r911;
	shf.l.wrap.b32 	%r913, %r912, %r912, 16;
	add.s32 	%r914, %r848, %r913;
	xor.b32  	%r915, %r862, %r914;
	shf.l.wrap.b32 	%r916, %r915, %r915, 12;
	add.s32 	%r917, %r911, %r916;
	xor.b32  	%r918, %r913, %r917;
	shf.l.wrap.b32 	%r919, %r918, %r918, 8;
	add.s32 	%r920, %r914, %r919;
	xor.b32  	%r921, %r916, %r920;
	shf.l.wrap.b32 	%r922, %r921, %r921, 7;
	add.s32 	%r923, %r881, %r874;
	xor.b32  	%r924, %r847, %r923;
	shf.l.wrap.b32 	%r925, %r924, %r924, 16;
	add.s32 	%r926, %r860, %r925;
	xor.b32  	%r927, %r874, %r926;
	shf.l.wrap.b32 	%r928, %r927, %r927, 12;
	add.s32 	%r929, %r923, %r928;
	xor.b32  	%r930, %r925, %r929;
	shf.l.wrap.b32 	%r931, %r930, %r930, 8;
	add.s32 	%r932, %r926, %r931;
	xor.b32  	%r933, %r928, %r932;
	shf.l.wrap.b32 	%r934, %r933, %r933, 7;
	add.s32 	%r935, %r893, %r910;
	xor.b32  	%r936, %r931, %r935;
	shf.l.wrap.b32 	%r937, %r936, %r936, 16;
	add.s32 	%r938, %r920, %r937;
	xor.b32  	%r939, %r910, %r938;
	shf.l.wrap.b32 	%r940, %r939, %r939, 12;
	add.s32 	%r941, %r935, %r940;
	xor.b32  	%r942, %r937, %r941;
	shf.l.wrap.b32 	%r943, %r942, %r942, 8;
	add.s32 	%r944, %r938, %r943;
	xor.b32  	%r945, %r940, %r944;
	shf.l.wrap.b32 	%r946, %r945, %r945, 7;
	add.s32 	%r947, %r905, %r922;
	xor.b32  	%r948, %r895, %r947;
	shf.l.wrap.b32 	%r949, %r948, %r948, 16;
	add.s32 	%r950, %r932, %r949;
	xor.b32  	%r951, %r922, %r950;
	shf.l.wrap.b32 	%r952, %r951, %r951, 12;
	add.s32 	%r953, %r947, %r952;
	xor.b32  	%r954, %r949, %r953;
	shf.l.wrap.b32 	%r955, %r954, %r954, 8;
	add.s32 	%r956, %r950, %r955;
	xor.b32  	%r957, %r952, %r956;
	shf.l.wrap.b32 	%r958, %r957, %r957, 7;
	add.s32 	%r959, %r917, %r934;
	xor.b32  	%r960, %r907, %r959;
	shf.l.wrap.b32 	%r961, %r960, %r960, 16;
	add.s32 	%r962, %r896, %r961;
	xor.b32  	%r963, %r934, %r962;
	shf.l.wrap.b32 	%r964, %r963, %r963, 12;
	add.s32 	%r965, %r959, %r964;
	xor.b32  	%r966, %r961, %r965;
	shf.l.wrap.b32 	%r967, %r966, %r966, 8;
	add.s32 	%r968, %r962, %r967;
	xor.b32  	%r969, %r964, %r968;
	shf.l.wrap.b32 	%r970, %r969, %r969, 7;
	add.s32 	%r971, %r929, %r898;
	xor.b32  	%r972, %r919, %r971;
	shf.l.wrap.b32 	%r973, %r972, %r972, 16;
	add.s32 	%r974, %r908, %r973;
	xor.b32  	%r975, %r898, %r974;
	shf.l.wrap.b32 	%r976, %r975, %r975, 12;
	add.s32 	%r977, %r971, %r976;
	xor.b32  	%r978, %r973, %r977;
	shf.l.wrap.b32 	%r979, %r978, %r978, 8;
	add.s32 	%r980, %r974, %r979;
	xor.b32  	%r981, %r976, %r980;
	shf.l.wrap.b32 	%r982, %r981, %r981, 7;
	add.s32 	%r983, %r941, %r982;
	xor.b32  	%r984, %r955, %r983;
	shf.l.wrap.b32 	%r985, %r984, %r984, 16;
	add.s32 	%r986, %r968, %r985;
	xor.b32  	%r987, %r982, %r986;
	shf.l.wrap.b32 	%r988, %r987, %r987, 12;
	add.s32 	%r989, %r983, %r988;
	xor.b32  	%r990, %r985, %r989;
	shf.l.wrap.b32 	%r991, %r990, %r990, 8;
	add.s32 	%r992, %r953, %r946;
	xor.b32  	%r993, %r967, %r992;
	shf.l.wrap.b32 	%r994, %r993, %r993, 16;
	add.s32 	%r995, %r980, %r994;
	xor.b32  	%r996, %r946, %r995;
	shf.l.wrap.b32 	%r997, %r996, %r996, 12;
	add.s32 	%r998, %r992, %r997;
	xor.b32  	%r999, %r994, %r998;
	shf.l.wrap.b32 	%r1000, %r999, %r999, 8;
	add.s32 	%r1001, %r995, %r1000;
	xor.b32  	%r1002, %r997, %r1001;
	shf.l.wrap.b32 	%r1003, %r1002, %r1002, 7;
	add.s32 	%r1004, %r965, %r958;
	xor.b32  	%r1005, %r979, %r1004;
	shf.l.wrap.b32 	%r1006, %r1005, %r1005, 16;
	add.s32 	%r1007, %r944, %r1006;
	xor.b32  	%r1008, %r958, %r1007;
	shf.l.wrap.b32 	%r1009, %r1008, %r1008, 12;
	add.s32 	%r1010, %r1004, %r1009;
	xor.b32  	%r1011, %r1006, %r1010;
	shf.l.wrap.b32 	%r1012, %r1011, %r1011, 8;
	add.s32 	%r1013, %r1007, %r1012;
	xor.b32  	%r1014, %r1009, %r1013;
	shf.l.wrap.b32 	%r1015, %r1014, %r1014, 7;
	add.s32 	%r1016, %r977, %r970;
	xor.b32  	%r1017, %r943, %r1016;
	shf.l.wrap.b32 	%r1018, %r1017, %r1017, 16;
	add.s32 	%r1019, %r956, %r1018;
	xor.b32  	%r1020, %r970, %r1019;
	shf.l.wrap.b32 	%r1021, %r1020, %r1020, 12;
	add.s32 	%r1022, %r1016, %r1021;
	xor.b32  	%r1023, %r1018, %r1022;
	shf.l.wrap.b32 	%r1024, %r1023, %r1023, 8;
	add.s32 	%r1025, %r1019, %r1024;
	add.s32 	%r1026, %r989, %r1003;
	xor.b32  	%r1027, %r1024, %r1026;
	shf.l.wrap.b32 	%r1028, %r1027, %r1027, 16;
	add.s32 	%r1029, %r1013, %r1028;
	xor.b32  	%r1030, %r1003, %r1029;
	shf.l.wrap.b32 	%r1031, %r1030, %r1030, 12;
	add.s32 	%r1032, %r1026, %r1031;
	add.s32 	%r1033, %r998, %r1015;
	xor.b32  	%r1034, %r991, %r1033;
	shf.l.wrap.b32 	%r1035, %r1034, %r1034, 16;
	add.s32 	%r1036, %r1025, %r1035;
	xor.b32  	%r1037, %r1015, %r1036;
	shf.l.wrap.b32 	%r1038, %r1037, %r1037, 12;
	add.s32 	%r1039, %r1033, %r1038;
	add.s32 	%r1040, %r1032, 1634760805;
	add.s32 	%r1041, %r1039, 857760878;
	cvt.u64.u32 	%rd80, %r1041;
	shl.b64 	%rd81, %rd80, 32;
	cvt.u64.u32 	%rd82, %r1040;
	or.b64  	%rd19, %rd81, %rd82;
	or.b64  	%rd83, %rd81, %rd69;
	and.b64  	%rd84, %rd83, -4294967296;
	setp.ne.s64 	%p4, %rd84, 0;
	@%p4 bra 	$L__BB0_7;
	cvt.u32.u64 	%r1042, %rd69;
	cvt.u32.u64 	%r1043, %rd19;
	rem.u32 	%r1044, %r1043, %r1042;
	cvt.u64.u32 	%rd132, %r1044;
	bra.uni 	$L__BB0_8;
$L__BB0_7:
	rem.u64 	%rd132, %rd19, %rd69;
$L__BB0_8:
	mad.lo.s64 	%rd23, %rd121, %rd69, %rd132;
	setp.ge.u64 	%p5, %rd23, %rd68;
	@%p5 bra 	$L__BB0_18;
	setp.ge.u32 	%p6, %r2, %r26;
	add.s32 	%r25, %r24, 1634760805;
	@%p6 bra 	$L__BB0_15;
	setp.ge.u32 	%p8, %r25, %r3;
	@%p8 bra 	$L__BB0_12;
	mad.lo.s64 	%rd103, %rd23, 40, %rd2;
	ld.global.nc.u64 	%rd104, [%rd103];
	xor.b64  	%rd137, %rd104, %rd137;
	ld.global.nc.u64 	%rd105, [%rd103+8];
	xor.b64  	%rd136, %rd105, %rd136;
	ld.global.nc.u64 	%rd106, [%rd103+16];
	xor.b64  	%rd135, %rd106, %rd135;
	ld.global.nc.u64 	%rd107, [%rd103+24];
	xor.b64  	%rd134, %rd107, %rd134;
	ld.global.nc.u64 	%rd108, [%rd103+32];
	xor.b64  	%rd133, %rd108, %rd133;
	bra.uni 	$L__BB0_18;
$L__BB0_12:
	ld.global.nc.u32 	%r1045, [%rd6+4];
	cvt.u64.u32 	%rd95, %r1045;
	setp.ne.s64 	%p9, %rd121, %rd95;
	@%p9 bra 	$L__BB0_18;
	ld.global.nc.u32 	%r1046, [%rd6+8];
	cvt.u64.u32 	%rd96, %r1046;
	add.s64 	%rd29, %rd120, %rd96;
	setp.ge.u64 	%p10, %rd29, %rd68;
	@%p10 bra 	$L__BB0_18;
	mad.lo.s64 	%rd97, %rd29, 40, %rd2;
	ld.global.nc.u64 	%rd98, [%rd97];
	xor.b64  	%rd137, %rd98, %rd137;
	ld.global.nc.u64 	%rd99, [%rd97+8];
	xor.b64  	%rd136, %rd99, %rd136;
	ld.global.nc.u64 	%rd100, [%rd97+16];
	xor.b64  	%rd135, %rd100, %rd135;
	ld.global.nc.u64 	%rd101, [%rd97+24];
	xor.b64  	%rd134, %rd101, %rd134;
	ld.global.nc.u64 	%rd102, [%rd97+32];
	xor.b64  	%rd133, %rd102, %rd133;
	bra.uni 	$L__BB0_18;
$L__BB0_15:
	setp.ge.u32 	%p7, %r25, %r3;
	mad.lo.s64 	%rd35, %rd23, 40, %rd2;
	@%p7 bra 	$L__BB0_17;
	ld.global.nc.u64 	%rd90, [%rd35];
	xor.b64  	%rd137, %rd90, %rd137;
	ld.global.nc.u64 	%rd91, [%rd35+8];
	xor.b64  	%rd136, %rd91, %rd136;
	ld.global.nc.u64 	%rd92, [%rd35+16];
	xor.b64  	%rd135, %rd92, %rd135;
	ld.global.nc.u64 	%rd93, [%rd35+24];
	xor.b64  	%rd134, %rd93, %rd134;
	ld.global.nc.u64 	%rd94, [%rd35+32];
	xor.b64  	%rd133, %rd94, %rd133;
	bra.uni 	$L__BB0_18;
$L__BB0_17:
	ld.global.nc.u64 	%rd85, [%rd35];
	xor.b64  	%rd142, %rd85, %rd142;
	ld.global.nc.u64 	%rd86, [%rd35+8];
	xor.b64  	%rd141, %rd86, %rd141;
	ld.global.nc.u64 	%rd87, [%rd35+16];
	xor.b64  	%rd140, %rd87, %rd140;
	ld.global.nc.u64 	%rd88, [%rd35+24];
	xor.b64  	%rd139, %rd88, %rd139;
	ld.global.nc.u64 	%rd89, [%rd35+32];
	xor.b64  	%rd138, %rd89, %rd138;
$L__BB0_18:
	add.s64 	%rd121, %rd121, 1;
	sub.s64 	%rd109, %rd121, %rd70;
	add.s64 	%rd120, %rd120, %rd69;
	setp.ne.s64 	%p11, %rd109, 0;
	@%p11 bra 	$L__BB0_5;
$L__BB0_19:
	setp.lt.u32 	%p12, %r2, %r26;
	mul.wide.u32 	%rd110, %r2, 48;
	add.s64 	%rd111, %rd3, %rd110;
	st.global.u64 	[%rd111], %rd137;
	st.global.u64 	[%rd111+8], %rd136;
	st.global.u64 	[%rd111+16], %rd135;
	st.global.u64 	[%rd111+24], %rd134;
	st.global.u64 	[%rd111+32], %rd133;
	mov.b64 	%rd112, 0;
	st.global.u64 	[%rd111+40], %rd112;
	setp.eq.s64 	%p13, %rd72, 0;
	or.pred  	%p14, %p12, %p13;
	@%p14 bra 	$L__BB0_21;
	sub.s32 	%r1047, %r2, %r26;
	cvta.to.global.u64 	%rd113, %rd72;
	mul.wide.u32 	%rd114, %r1047, 48;
	add.s64 	%rd115, %rd113, %rd114;
	st.global.u64 	[%rd115], %rd142;
	st.global.u64 	[%rd115+8], %rd141;
	st.global.u64 	[%rd115+16], %rd140;
	st.global.u64 	[%rd115+24], %rd139;
	st.global.u64 	[%rd115+32], %rd138;
	mov.b64 	%rd116, 0;
	st.global.u64 	[%rd115+40], %rd116;
$L__BB0_21:
	ret;

}
	// .globl	rms24_hint_gen_warp_kernel
.visible .entry rms24_hint_gen_warp_kernel(
	.param .align 8 .b8 rms24_hint_gen_warp_kernel_param_0[40],
	.param .u64 .ptr .align 1 rms24_hint_gen_warp_kernel_param_1,
	.param .u64 .ptr .align 1 rms24_hint_gen_warp_kernel_param_2,
	.param .u64 .ptr .align 1 rms24_hint_gen_warp_kernel_param_3,
	.param .u64 .ptr .align 1 rms24_hint_gen_warp_kernel_param_4,
	.param .u64 .ptr .align 1 rms24_hint_gen_warp_kernel_param_5,
	.param .u64 .ptr .align 1 rms24_hint_gen_warp_kernel_param_6,
	.param .u64 .ptr .align 1 rms24_hint_gen_warp_kernel_param_7,
	.param .u64 .ptr .align 1 rms24_hint_gen_warp_kernel_param_8,
	.param .u64 .ptr .align 1 rms24_hint_gen_warp_kernel_param_9
)
{
	.reg .pred 	%p<68>;
	.reg .b32 	%r<165>;
	.reg .b64 	%rd<318>;

	ld.param.u64 	%rd4, [rms24_hint_gen_warp_kernel_param_0];
	ld.param.u64 	%rd5, [rms24_hint_gen_warp_kernel_param_0+8];
	ld.param.u32 	%r22, [rms24_hint_gen_warp_kernel_param_0+32];
	ld.param.u64 	%rd129, [rms24_hint_gen_warp_kernel_param_1];
	ld.param.u64 	%rd130, [rms24_hint_gen_warp_kernel_param_2];
	ld.param.u64 	%rd124, [rms24_hint_gen_warp_kernel_param_3];
	ld.param.u64 	%rd125, [rms24_hint_gen_warp_kernel_param_4];
	ld.param.u64 	%rd127, [rms24_hint_gen_warp_kernel_param_6];
	ld.param.u64 	%rd131, [rms24_hint_gen_warp_kernel_param_7];
	ld.param.u64 	%rd128, [rms24_hint_gen_warp_kernel_param_8];
	cvta.to.global.u64 	%rd1, %rd130;
	cvta.to.global.u64 	%rd2, %rd129;
	cvta.to.global.u64 	%rd3, %rd131;
	mov.u32 	%r1, %ctaid.x;
	mov.u32 	%r2, %tid.x;
	setp.ge.u32 	%p1, %r1, %r22;
	@%p1 bra 	$L__BB1_29;
	cvta.to.global.u64 	%rd133, %rd124;
	cvta.to.global.u64 	%rd134, %rd125;
	mul.wide.u32 	%rd135, %r1, 4;
	add.s64 	%rd136, %rd133, %rd135;
	ld.global.nc.u32 	%r3, [%rd136];
	add.s64 	%rd137, %rd134, %rd135;
	ld.global.nc.u32 	%r4, [%rd137];
	setp.ge.u32 	%p2, %r2, %r4;
	mov.b64 	%rd308, 0;
	mov.u64 	%rd309, %rd308;
	mov.u64 	%rd310, %rd308;
	mov.u64 	%rd311, %rd308;
	mov.u64 	%rd312, %rd308;
	@%p2 bra 	$L__BB1_24;
	not.b32 	%r23, %r2;
	add.s32 	%r5, %r4, %r23;
	shr.u32 	%r24, %r5, 5;
	add.s32 	%r6, %r24, 1;
	setp.lt.u32 	%p3, %r5, 96;
	mov.b64 	%rd308, 0;
	mov.u32 	%r161, %r2;
	@%p3 bra 	$L__BB1_14;
	add.s32 	%r164, %r2, 64;
	add.s32 	%r163, %r2, %r3;
	and.b32  	%r25, %r6, 268435452;
	neg.s32 	%r162, %r25;
	mov.b64 	%rd308, 0;
	mov.u64 	%rd309, %rd308;
	mov.u64 	%rd310, %rd308;
	mov.u64 	%rd311, %rd308;
	mov.u64 	%rd312, %rd308;
$L__BB1_4:
	.pragma "nounroll";
	mul.wide.u32 	%rd141, %r163, 4;
	add.s64 	%rd142, %rd2, %rd141;
	ld.global.nc.u32 	%r26, [%rd142];
	cvt.u64.u32 	%rd143, %r26;
	add.s64 	%rd144, %rd1, %rd141;
	ld.global.nc.u32 	%r27, [%rd144];
	cvt.u64.u32 	%rd145, %r27;
	mad.lo.s64 	%rd59, %rd5, %rd143, %rd145;
	setp.ge.u64 	%p4, %rd59, %rd4;
	@%p4 bra 	$L__BB1_6;
	mad.lo.s64 	%rd146, %rd59, 40, %rd3;
	ld.global.nc.u64 	%rd147, [%rd146];
	xor.b64  	%rd312, %rd312, %rd147;
	ld.global.nc.u64 	%rd148, [%rd146+8];
	xor.b64  	%rd311, %rd311, %rd148;
	ld.global.nc.u64 	%rd149, [%rd146+16];
	xor.b64  	%rd310, %rd310, %rd149;
	ld.global.nc.u64 	%rd150, [%rd146+24];
	xor.b64  	%rd309, %rd309, %rd150;
	ld.global.nc.u64 	%rd151, [%rd146+32];
	xor.b64  	%rd308, %rd308, %rd151;
$L__BB1_6:
	add.s32 	%r28, %r163, 32;
	mul.wide.u32 	%rd152, %r28, 4;
	add.s64 	%rd153, %rd2, %rd152;
	ld.global.nc.u32 	%r29, [%rd153];
	cvt.u64.u32 	%rd154, %r29;
	add.s64 	%rd155, %rd1, %rd152;
	ld.global.nc.u32 	%r30, [%rd155];
	cvt.u64.u32 	%rd156, %r30;
	mad.lo.s64 	%rd70, %rd5, %rd154, %rd156;
	setp.ge.u64 	%p5, %rd70, %rd4;
	@%p5 bra 	$L__BB1_8;
	mad.lo.s64 	%rd157, %rd70, 40, %rd3;
	ld.global.nc.u64 	%rd158, [%rd157];
	xor.b64  	%rd312, %rd312, %rd158;
	ld.global.nc.u64 	%rd159, [%rd157+8];
	xor.b64  	%rd311, %rd311, %rd159;
	ld.global.nc.u64 	%rd160, [%rd157+16];
	xor.b64  	%rd310, %rd310, %rd160;
	ld.global.nc.u64 	%rd161, [%rd157+24];
	xor.b64  	%rd309, %rd309, %rd161;
	ld.global.nc.u64 	%rd162, [%rd157+32];
	xor.b64  	%rd308, %rd308, %rd162;
$L__BB1_8:
	add.s32 	%r31, %r163, 64;
	mul.wide.u32 	%rd163, %r31, 4;
	add.s64 	%rd164, %rd2, %rd163;
	ld.global.nc.u32 	%r32, [%rd164];
	cvt.u64.u32 	%rd165, %r32;
	add.s64 	%rd166, %rd1, %rd163;
	ld.global.nc.u32 	%r33, [%rd166];
	cvt.u64.u32 	%rd167, %r33;
	mad.lo.s64 	%rd81, %rd5, %rd165, %rd167;
	setp.ge.u64 	%p6, %rd81, %rd4;
	@%p6 bra 	$L__BB1_10;
	mad.lo.s64 	%rd168, %rd81, 40, %rd3;
	ld.global.nc.u64 	%rd169, [%rd168];
	xor.b64  	%rd312, %rd312, %rd169;
	ld.global.nc.u64 	%rd170, [%rd168+8];
	xor.b64  	%rd311, %rd311, %rd170;
	ld.global.nc.u64 	%rd171, [%rd168+16];
	xor.b64  	%rd310, %rd310, %rd171;
	ld.global.nc.u64 	%rd172, [%rd168+24];
	xor.b64  	%rd309, %rd309, %rd172;
	ld.global.nc.u64 	%rd173, [%rd168+32];
	xor.b64  	%rd308, %rd308, %rd173;
$L__BB1_10:
	add.s32 	%r34, %r163, 96;
	mul.wide.u32 	%rd174, %r34, 4;
	add.s64 	%rd175, %rd2, %rd174;
	ld.global.nc.u32 	%r35, [%rd175];
	cvt.u64.u32 	%rd176, %r35;
	add.s64 	%rd177, %rd1, %rd174;
	ld.global.nc.u32 	%r36, [%rd177];
	cvt.u64.u32 	%rd178, %r36;
	mad.lo.s64 	%rd92, %rd5, %rd176, %rd178;
	setp.ge.u64 	%p7, %rd92, %rd4;
	@%p7 bra 	$L__BB1_12;
	mad.lo.s64 	%rd179, %rd92, 40, %rd3;
	ld.global.nc.u64 	%rd180, [%rd179];
	xor.b64  	%rd312, %rd312, %rd180;
	ld.global.nc.u64 	%rd181, [%rd179+8];
	xor.b64  	%rd311, %rd311, %rd181;
	ld.global.nc.u64 	%rd182, [%rd179+16];
	xor.b64  	%rd310, %rd310, %rd182;
	ld.global.nc.u64 	%rd183, [%rd179+24];
	xor.b64  	%rd309, %rd309, %rd183;
	ld.global.nc.u64 	%rd184, [%rd179+32];
	xor.b64  	%rd308, %rd308, %rd184;
$L__BB1_12:
	add.s32 	%r164, %r164, 128;
	add.s32 	%r163, %r163, 128;
	add.s32 	%r162, %r162, 4;
	setp.eq.s32 	%p8, %r162, 0;
	@%p8 bra 	$L__BB1_13;
	bra.uni 	$L__BB1_4;
$L__BB1_13:
	add.s32 	%r161, %r164, -64;
$L__BB1_14:
	shr.u32 	%r38, %r5, 5;
	add.s32 	%r39, %r38, 1;
	and.b32  	%r37, %r39, 3;
	setp.eq.s32 	%p9, %r37, 0;
	@%p9 bra 	$L__BB1_24;
	setp.eq.s32 	%p10, %r37, 1;
	@%p10 bra 	$L__BB1_21;
	add.s32 	%r12, %r161, %r3;
	mul.wide.u32 	%rd186, %r12, 4;
	add.s64 	%rd187, %rd2, %rd186;
	ld.global.nc.u32 	%r40, [%rd187];
	cvt.u64.u32 	%rd188, %r40;
	add.s64 	%rd189, %rd1, %rd186;
	ld.global.nc.u32 	%r41, [%rd189];
	cvt.u64.u32 	%rd190, %r41;
	mad.lo.s64 	%rd16, %rd5, %rd188, %rd190;
	setp.ge.u64 	%p11, %rd16, %rd4;
	@%p11 bra 	$L__BB1_18;
	mad.lo.s64 	%rd191, %rd16, 40, %rd3;
	ld.global.nc.u64 	%rd192, [%rd191];
	xor.b64  	%rd312, %rd312, %rd192;
	ld.global.nc.u64 	%rd193, [%rd191+8];
	xor.b64  	%rd311, %rd311, %rd193;
	ld.global.nc.u64 	%rd194, [%rd191+16];
	xor.b64  	%rd310, %rd310, %rd194;
	ld.global.nc.u64 	%rd195, [%rd191+24];
	xor.b64  	%rd309, %rd309, %rd195;
	ld.global.nc.u64 	%rd196, [%rd191+32];
	xor.b64  	%rd308, %rd308, %rd196;
$L__BB1_18:
	add.s32 	%r42, %r12, 32;
	mul.wide.u32 	%rd197, %r42, 4;
	add.s64 	%rd198, %rd2, %rd197;
	ld.global.nc.u32 	%r43, [%rd198];
	cvt.u64.u32 	%rd199, %r43;
	add.s64 	%rd200, %rd1, %rd197;
	ld.global.nc.u32 	%r44, [%rd200];
	cvt.u64.u32 	%rd201, %r44;
	mad.lo.s64 	%rd27, %rd5, %rd199, %rd201;
	setp.ge.u64 	%p12, %rd27, %rd4;
	@%p12 bra 	$L__BB1_20;
	mad.lo.s64 	%rd202, %rd27, 40, %rd3;
	ld.global.nc.u64 	%rd203, [%rd202];
	xor.b64  	%rd312, %rd312, %rd203;
	ld.global.nc.u64 	%rd204, [%rd202+8];
	xor.b64  	%rd311, %rd311, %rd204;
	ld.global.nc.u64 	%rd205, [%rd202+16];
	xor.b64  	%rd310, %rd310, %rd205;
	ld.global.nc.u64 	%rd206, [%rd202+24];
	xor.b64  	%rd309, %rd309, %rd206;
	ld.global.nc.u64 	%rd207, [%rd202+32];
	xor.b64  	%rd308, %rd308, %rd207;
$L__BB1_20:
	add.s32 	%r161, %r161, 64;
$L__BB1_21:
	and.b32  	%r45, %r5, 32;
	setp.ne.s32 	%p13, %r45, 0;
	@%p13 bra 	$L__BB1_24;
	add.s32 	%r46, %r161, %r3;
	mul.wide.u32 	%rd208, %r46, 4;
	add.s64 	%rd209, %rd2, %rd208;
	ld.global.nc.u32 	%r47, [%rd209];
	cvt.u64.u32 	%rd210, %r47;
	add.s64 	%rd211, %rd1, %rd208;
	ld.global.nc.u32 	%r48, [%rd211];
	cvt.u64.u32 	%rd212, %r48;
	mad.lo.s64 	%rd48, %rd5, %rd210, %rd212;
	setp.ge.u64 	%p14, %rd48, %rd4;
	@%p14 bra 	$L__BB1_24;
	mad.lo.s64 	%rd213, %rd48, 40, %rd3;
	ld.global.nc.u64 	%rd214, [%rd213];
	xor.b64  	%rd312, %rd312, %rd214;
	ld.global.nc.u64 	%rd215, [%rd213+8];
	xor.b64  	%rd311, %rd311, %rd215;
	ld.global.nc.u64 	%rd216, [%rd213+16];
	xor.b64  	%rd310, %rd310, %rd216;
	ld.global.nc.u64 	%rd217, [%rd213+24];
	xor.b64  	%rd309, %rd309, %rd217;
	ld.global.nc.u64 	%rd218, [%rd213+32];
	xor.b64  	%rd308, %rd308, %rd218;
$L__BB1_24:
	cvt.u32.u64 	%r49, %rd312;
	{ .reg .b32 tmp; mov.b64 {tmp, %r50}, %rd312; }
	shfl.sync.bfly.b32	%r51|%p15, %r49, 16, 31, -1;
	xor.b32  	%r52, %r51, %r49;
	shfl.sync.bfly.b32	%r53|%p16, %r50, 16, 31, -1;
	xor.b32  	%r54, %r53, %r50;
	cvt.u32.u64 	%r55, %rd311;
	{ .reg .b32 tmp; mov.b64 {tmp, %r56}, %rd311; }
	shfl.sync.bfly.b32	%r57|%p17, %r55, 16, 31, -1;
	xor.b32  	%r58, %r57, %r55;
	shfl.sync.bfly.b32	%r59|%p18, %r56, 16, 31, -1;
	xor.b32  	%r60, %r59, %r56;
	cvt.u32.u64 	%r61, %rd310;
	{ .reg .b32 tmp; mov.b64 {tmp, %r62}, %rd310; }
	shfl.sync.bfly.b32	%r63|%p19, %r61, 16, 31, -1;
	xor.b32  	%r64, %r63, %r61;
	shfl.sync.bfly.b32	%r65|%p20, %r62, 16, 31, -1;
	xor.b32  	%r66, %r65, %r62;
	cvt.u32.u64 	%r67, %rd309;
	{ .reg .b32 tmp; mov.b64 {tmp, %r68}, %rd309; }
	shfl.sync.bfly.b32	%r69|%p21, %r67, 16, 31, -1;
	xor.b32  	%r70, %r69, %r67;
	shfl.sync.bfly.b32	%r71|%p22, %r68, 16, 31, -1;
	xor.b32  	%r72, %r71, %r68;
	cvt.u32.u64 	%r73, %rd308;
	{ .reg .b32 tmp; mov.b64 {tmp, %r74}, %rd308; }
	shfl.sync.bfly.b32	%r75|%p23, %r73, 16, 31, -1;
	xor.b32  	%r76, %r75, %r73;
	shfl.sync.bfly.b32	%r77|%p24, %r74, 16, 31, -1;
	xor.b32  	%r78, %r77, %r74;
	shfl.sync.bfly.b32	%r79|%p25, %r52, 8, 31, -1;
	xor.b32  	%r80, %r79, %r52;
	shfl.sync.bfly.b32	%r81|%p26, %r54, 8, 31, -1;
	xor.b32  	%r82, %r81, %r54;
	shfl.sync.bfly.b32	%r83|%p27, %r58, 8, 31, -1;
	xor.b32  	%r84, %r83, %r58;
	shfl.sync.bfly.b32	%r85|%p28, %r60, 8, 31, -1;
	xor.b32  	%r86, %r85, %r60;
	shfl.sync.bfly.b32	%r87|%p29, %r64, 8, 31, -1;
	xor.b32  	%r88, %r87, %r64;
	shfl.sync.bfly.b32	%r89|%p30, %r66, 8, 31, -1;
	xor.b32  	%r90, %r89, %r66;
	shfl.sync.bfly.b32	%r91|%p31, %r70, 8, 31, -1;
	xor.b32  	%r92, %r91, %r70;
	shfl.sync.bfly.b32	%r93|%p32, %r72, 8, 31, -1;
	xor.b32  	%r94, %r93, %r72;
	shfl.sync.bfly.b32	%r95|%p33, %r76, 8, 31, -1;
	xor.b32  	%r96, %r95, %r76;
	shfl.sync.bfly.b32	%r97|%p34, %r78, 8, 31, -1;
	xor.b32  	%r98, %r97, %r78;
	shfl.sync.bfly.b32	%r99|%p35, %r80, 4, 31, -1;
	xor.b32  	%r100, %r99, %r80;
	shfl.sync.bfly.b32	%r101|%p36, %r82, 4, 31, -1;
	xor.b32  	%r102, %r101, %r82;
	shfl.sync.bfly.b32	%r103|%p37, %r84, 4, 31, -1;
	xor.b32  	%r104, %r103, %r84;
	shfl.sync.bfly.b32	%r105|%p38, %r86, 4, 31, -1;
	xor.b32  	%r106, %r105, %r86;
	shfl.sync.bfly.b32	%r107|%p39, %r88, 4, 31, -1;
	xor.b32  	%r108, %r107, %r88;
	shfl.sync.bfly.b32	%r109|%p40, %r90, 4, 31, -1;
	xor.b32  	%r110, %r109, %r90;
	shfl.sync.bfly.b32	%r111|%p41, %r92, 4, 31, -1;
	xor.b32  	%r112, %r111, %r92;
	shfl.sync.bfly.b32	%r113|%p42, %r94, 4, 31, -1;
	xor.b32  	%r114, %r113, %r94;
	shfl.sync.bfly.b32	%r115|%p43, %r96, 4, 31, -1;
	xor.b32  	%r116, %r115, %r96;
	shfl.sync.bfly.b32	%r117|%p44, %r98, 4, 31, -1;
	xor.b32  	%r118, %r117, %r98;
	shfl.sync.bfly.b32	%r119|%p45, %r100, 2, 31, -1;
	xor.b32  	%r120, %r119, %r100;
	shfl.sync.bfly.b32	%r121|%p46, %r102, 2, 31, -1;
	xor.b32  	%r122, %r121, %r102;
	shfl.sync.bfly.b32	%r123|%p47, %r104, 2, 31, -1;
	xor.b32  	%r124, %r123, %r104;
	shfl.sync.bfly.b32	%r125|%p48, %r106, 2, 31, -1;
	xor.b32  	%r126, %r125, %r106;
	shfl.sync.bfly.b32	%r127|%p49, %r108, 2, 31, -1;
	xor.b32  	%r128, %r127, %r108;
	shfl.sync.bfly.b32	%r129|%p50, %r110, 2, 31, -1;
	xor.b32  	%r130, %r129, %r110;
	shfl.sync.bfly.b32	%r131|%p51, %r112, 2, 31, -1;
	xor.b32  	%r132, %r131, %r112;
	shfl.sync.bfly.b32	%r133|%p52, %r114, 2, 31, -1;
	xor.b32  	%r134, %r133, %r114;
	shfl.sync.bfly.b32	%r135|%p53, %r116, 2, 31, -1;
	xor.b32  	%r136, %r135, %r116;
	shfl.sync.bfly.b32	%r137|%p54, %r118, 2, 31, -1;
	xor.b32  	%r138, %r137, %r118;
	shfl.sync.bfly.b32	%r139|%p55, %r120, 1, 31, -1;
	xor.b32  	%r140, %r139, %r120;
	shfl.sync.bfly.b32	%r141|%p56, %r122, 1, 31, -1;
	xor.b32  	%r142, %r141, %r122;
	cvt.u64.u32 	%rd219, %r142;
	shl.b64 	%rd220, %rd219, 32;
	cvt.u64.u32 	%rd221, %r140;
	or.b64  	%rd317, %rd220, %rd221;
	shfl.sync.bfly.b32	%r143|%p57, %r124, 1, 31, -1;
	xor.b32  	%r144, %r143, %r124;
	shfl.sync.bfly.b32	%r145|%p58, %r126, 1, 31, -1;
	xor.b32  	%r146, %r145, %r126;
	cvt.u64.u32 	%rd222, %r146;
	shl.b64 	%rd223, %rd222, 32;
	cvt.u64.u32 	%rd224, %r144;
	or.b64  	%rd316, %rd223, %rd224;
	shfl.sync.bfly.b32	%r147|%p59, %r128, 1, 31, -1;
	xor.b32  	%r148, %r147, %r128;
	shfl.sync.bfly.b32	%r149|%p60, %r130, 1, 31, -1;
	xor.b32  	%r150, %r149, %r130;
	cvt.u64.u32 	%rd225, %r150;
	shl.b64 	%rd226, %rd225, 32;
	cvt.u64.u32 	%rd227, %r148;
	or.b64  	%rd315, %rd226, %rd227;
	shfl.sync.bfly.b32	%r151|%p61, %r132, 1, 31, -1;
	xor.b32  	%r152, %r151, %r132;
	shfl.sync.bfly.b32	%r153|%p62, %r134, 1, 31, -1;
	xor.b32  	%r154, %r153, %r134;
	cvt.u64.u32 	%rd228, %r154;
	shl.b64 	%rd229, %rd228, 32;
	cvt.u64.u32 	%rd230, %r152;
	or.b64  	%rd314, %rd229, %rd230;
	shfl.sync.bfly.b32	%r155|%p63, %r136, 1, 31, -1;
	xor.b32  	%r156, %r155, %r136;
	shfl.sync.bfly.b32	%r157|%p64, %r138, 1, 31, -1;
	xor.b32  	%r158, %r157, %r138;
	cvt.u64.u32 	%rd231, %r158;
	shl.b64 	%rd232, %rd231, 32;
	cvt.u64.u32 	%rd233, %r156;
	or.b64  	%rd313, %rd232, %rd233;
	setp.ne.s32 	%p65, %r2, 0;
	@%p65 bra 	$L__BB1_29;
	ld.param.u64 	%rd252, [rms24_hint_gen_warp_kernel_param_5];
	cvta.to.global.u64 	%rd234, %rd252;
	mul.wide.u32 	%rd235, %r1, 4;
	add.s64 	%rd236, %rd234, %rd235;
	ld.global.nc.u32 	%r21, [%rd236];
	setp.eq.s32 	%p66, %r21, -1;
	@%p66 bra 	$L__BB1_28;
	cvta.to.global.u64 	%rd237, %rd127;
	add.s64 	%rd239, %rd237, %rd235;
	ld.global.nc.u32 	%r159, [%rd239];
	cvt.u64.u32 	%rd240, %r159;
	cvt.u64.u32 	%rd241, %r21;
	mad.lo.s64 	%rd113, %rd5, %rd241, %rd240;
	setp.ge.u64 	%p67, %rd113, %rd4;
	@%p67 bra 	$L__BB1_28;
	mad.lo.s64 	%rd242, %rd113, 40, %rd3;
	ld.global.nc.u64 	%rd243, [%rd242];
	xor.b64  	%rd317, %rd317, %rd243;
	ld.global.nc.u64 	%rd244, [%rd242+8];
	xor.b64  	%rd316, %rd316, %rd244;
	ld.global.nc.u64 	%rd245, [%rd242+16];
	xor.b64  	%rd315, %rd315, %rd245;
	ld.global.nc.u64 	%rd246, [%rd242+24];
	xor.b64  	%rd314, %rd314, %rd246;
	ld.global.nc.u64 	%rd247, [%rd242+32];
	xor.b64  	%rd313, %rd313, %rd247;
$L__BB1_28:
	cvta.to.global.u64 	%rd248, %rd128;
	mul.wide.u32 	%rd249, %r1, 48;
	add.s64 	%rd250, %rd248, %rd249;
	st.global.u64 	[%rd250], %rd317;
	st.global.u64 	[%rd250+8], %rd316;
	st.global.u64 	[%rd250+16], %rd315;
	st.global.u64 	[%rd250+24], %rd314;
	st.global.u64 	[%rd250+32], %rd313;
	mov.b64 	%rd251, 0;
	st.global.u64 	[%rd250+40], %rd251;
$L__BB1_29:
	ret;

}


// ===== COMPILED SASS (sm_100) =====

	.target	sm_100

	.elftype	@"ET_EXEC"


//--------------------- .note.nv.tkinfo           --------------------------
	.section	.note.nv.tkinfo,"",@"SHT_NOTE"
	.sectionflags	@"SHF_NOTE_NV_TKINFO"
	.tkinfo
        /*0018*/ 	.word	0x00000002
        /*0030*/ 	.string	""
        /*0030*/ 	.string	"ptxas"
        /*0030*/ 	.string	"Cuda compilation tools, release 13.0, V13.0.88"
        /*0030*/ 	.string	"Build cuda_13.0.r13.0/compiler.36424714_0"
        /*0030*/ 	.string	"-arch sm_100 -m 64 "



//--------------------- .note.nv.cuinfo           --------------------------
	.section	.note.nv.cuinfo,"",@"SHT_NOTE"
	.sectionflags	@"SHF_NOTE_NV_CUINFO"
        /*0018*/ 	.short	0x0002
        /*001a*/ 	.short	0x0064
        /*001c*/ 	.short	0x0082
	.zero		2


//--------------------- .nv.info                  --------------------------
	.section	.nv.info,"",@"SHT_CUDA_INFO"
	.align	4


	//----- nvinfo : EIATTR_REGCOUNT
	.align		4
        /*0000*/ 	.byte	0x04, 0x2f
        /*0002*/ 	.short	(.L_1 - .L_0)
	.align		4
.L_0:
        /*0004*/ 	.word	index@(rms24_hint_gen_kernel)
        /*0008*/ 	.word	0x0000004f


	//----- nvinfo : EIATTR_FRAME_SIZE
	.align		4
.L_1:
        /*000c*/ 	.byte	0x04, 0x11
        /*000e*/ 	.short	(.L_3 - .L_2)
	.align		4
.L_2:
        /*0010*/ 	.word	index@($__internal_0_$__cuda_sm20_rem_u64)
        /*0014*/ 	.word	0x00000000


	//----- nvinfo : EIATTR_FRAME_SIZE
	.align		4
.L_3:
        /*0018*/ 	.byte	0x04, 0x11
        /*001a*/ 	.short	(.L_5 - .L_4)
	.align		4
.L_4:
        /*001c*/ 	.word	index@(rms24_hint_gen_kernel)
        /*0020*/ 	.word	0x00000000


	//----- nvinfo : EIATTR_REGCOUNT
	.align		4
.L_5:
        /*0024*/ 	.byte	0x04, 0x2f
        /*0026*/ 	.short	(.L_7 - .L_6)
	.align		4
.L_6:
        /*0028*/ 	.word	index@(rms24_hint_gen_warp_kernel)
        /*002c*/ 	.word	0x00000020


	//----- nvinfo : EIATTR_FRAME_SIZE
	.align		4
.L_7:
        /*0030*/ 	.byte	0x04, 0x11
        /*0032*/ 	.short	(.L_9 - .L_8)
	.align		4
.L_8:
        /*0034*/ 	.word	index@(rms24_hint_gen_warp_kernel)
        /*0038*/ 	.word	0x00000000


	//----- nvinfo : EIATTR_MIN_STACK_SIZE
	.align		4
.L_9:
        /*003c*/ 	.byte	0x04, 0x12
        /*003e*/ 	.short	(.L_11 - .L_10)
	.align		4
.L_10:
        /*0040*/ 	.word	index@(rms24_hint_gen_warp_kernel)
        /*0044*/ 	.word	0x00000000


	//----- nvinfo : EIATTR_MIN_STACK_SIZE
	.align		4
.L_11:
        /*0048*/ 	.byte	0x04, 0x12
        /*004a*/ 	.short	(.L_13 - .L_12)
	.align		4
.L_12:
        /*004c*/ 	.word	index@(rms24_hint_gen_kernel)
        /*0050*/ 	.word	0x00000000
.L_13:


//--------------------- .nv.compat                --------------------------
	.section	.nv.compat,"",@"SHT_CUDA_COMPAT_INFO"
	.align	4
        /*0000*/ 	.byte	0x02, 0x09, 0x00, 0x00, 0x02, 0x02, 0x01, 0x00, 0x02, 0x05, 0x05, 0x00, 0x03, 0x07, 0x01, 0x01
        /*0010*/ 	.byte	0x02, 0x03, 0x00, 0x00, 0x02, 0x06, 0x01, 0x00, 0x04, 0x0b, 0x08, 0x00, 0x09, 0x00, 0x00, 0x00
        /*0020*/ 	.byte	0x00, 0x00, 0x00, 0x00


//--------------------- .nv.info.rms24_hint_gen_warp_kernel --------------------------
	.section	.nv.info.rms24_hint_gen_warp_kernel,"",@"SHT_CUDA_INFO"
	.sectionflags	@""
	.align	4


	//----- nvinfo : EIATTR_CUDA_API_VERSION
	.align		4
        /*0000*/ 	.byte	0x04, 0x37
        /*0002*/ 	.short	(.L_15 - .L_14)
.L_14:
        /*0004*/ 	.word	0x00000082


	//----- nvinfo : EIATTR_KPARAM_INFO
	.align		4
.L_15:
        /*0008*/ 	.byte	0x04, 0x17
        /*000a*/ 	.short	(.L_17 - .L_16)
.L_16:
        /*000c*/ 	.word	0x00000000
        /*0010*/ 	.short	0x0009
        /*0012*/ 	.short	0x0068
        /*0014*/ 	.byte	0x00, 0xf5, 0x21, 0x00


	//----- nvinfo : EIATTR_KPARAM_INFO
	.align		4
.L_17:
        /*0018*/ 	.byte	0x04, 0x17
        /*001a*/ 	.short	(.L_19 - .L_18)
.L_18:
        /*001c*/ 	.word	0x00000000
        /*0020*/ 	.short	0x0008
        /*0022*/ 	.short	0x0060
        /*0024*/ 	.byte	0x00, 0xf5, 0x21, 0x00


	//----- nvinfo : EIATTR_KPARAM_INFO
	.align		4
.L_19:
        /*0028*/ 	.byte	0x04, 0x17
        /*002a*/ 	.short	(.L_21 - .L_20)
.L_20:
        /*002c*/ 	.word	0x00000000
        /*0030*/ 	.short	0x0007
        /*0032*/ 	.short	0x0058
        /*0034*/ 	.byte	0x00, 0xf5, 0x21, 0x00


	//----- nvinfo : EIATTR_KPARAM_INFO
	.align		4
.L_21:
        /*0038*/ 	.byte	0x04, 0x17
        /*003a*/ 	.short	(.L_23 - .L_22)
.L_22:
        /*003c*/ 	.word	0x00000000
        /*0040*/ 	.short	0x0006
        /*0042*/ 	.short	0x0050
        /*0044*/ 	.byte	0x00, 0xf5, 0x21, 0x00


	//----- nvinfo : EIATTR_KPARAM_INFO
	.align		4
.L_23:
        /*0048*/ 	.byte	0x04, 0x17
        /*004a*/ 	.short	(.L_25 - .L_24)
.L_24:
        /*004c*/ 	.word	0x00000000
        /*0050*/ 	.short	0x0005
        /*0052*/ 	.short	0x0048
        /*0054*/ 	.byte	0x00, 0xf5, 0x21, 0x00


	//----- nvinfo : EIATTR_KPARAM_INFO
	.align		4
.L_25:
        /*0058*/ 	.byte	0x04, 0x17
        /*005a*/ 	.short	(.L_27 - .L_26)
.L_26:
        /*005c*/ 	.word	0x00000000
        /*0060*/ 	.short	0x0004
        /*0062*/ 	.short	0x0040
        /*0064*/ 	.byte	0x00, 0xf5, 0x21, 0x00


	//----- nvinfo : EIATTR_KPARAM_INFO
	.align		4
.L_27:
        /*0068*/ 	.byte	0x04, 0x17
        /*006a*/ 	.short	(.L_29 - .L_28)
.L_28:
        /*006c*/ 	.word	0x00000000
        /*0070*/ 	.short	0x0003
        /*0072*/ 	.short	0x0038
        /*0074*/ 	.byte	0x00, 0xf5, 0x21, 0x00


	//----- nvinfo : EIATTR_KPARAM_INFO
	.align		4
.L_29:
        /*0078*/ 	.byte	0x04, 0x17
        /*007a*/ 	.short	(.L_31 - .L_30)
.L_30:
        /*007c*/ 	.word	0x00000000
        /*0080*/ 	.short	0x0002
        /*0082*/ 	.short	0x0030
        /*0084*/ 	.byte	0x00, 0xf5, 0x21, 0x00


	//----- nvinfo : EIATTR_KPARAM_INFO
	.align		4
.L_31:
        /*0088*/ 	.byte	0x04, 0x17
        /*008a*/ 	.short	(.L_33 - .L_32)
.L_32:
        /*008c*/ 	.word	0x00000000
        /*0090*/ 	.short	0x0001
        /*0092*/ 	.short	0x0028
        /*0094*/ 	.byte	0x00, 0xf5, 0x21, 0x00


	//----- nvinfo : EIATTR_KPARAM_INFO
	.align		4
.L_33:
        /*0098*/ 	.byte	0x04, 0x17
        /*009a*/ 	.short	(.L_35 - .L_34)
.L_34:
        /*009c*/ 	.word	0x00000000
        /*00a0*/ 	.short	0x0000
        /*00a2*/ 	.short	0x0000
        /*00a4*/ 	.byte	0x00, 0xf0, 0xa1, 0x00


	//----- nvinfo : EIATTR_SPARSE_MMA_MASK
	.align		4
.L_35:
        /*00a8*/ 	.byte	0x03, 0x50
        /*00aa*/ 	.short	0x0000


	//----- nvinfo : EIATTR_MAXREG_COUNT
	.align		4
        /*00ac*/ 	.byte	0x03, 0x1b
        /*00ae*/ 	.short	0x00ff


	//----- nvinfo : EIATTR_MERCURY_ISA_VERSION
	.align		4
        /*00b0*/ 	.byte	0x03, 0x5f
        /*00b2*/ 	.short	0x0101


	//----- nvinfo : EIATTR_COOP_GROUP_MASK_REGIDS
	.align		4
        /*00b4*/ 	.byte	0x04, 0x29
        /*00b6*/ 	.short	(.L_37 - .L_36)


	//   ....[0]....
.L_36:
        /*00b8*/ 	.word	0xffffffff


	//   ....[1]....
        /*00bc*/ 	.word	0xffffffff


	//   ....[2]....
        /*00c0*/ 	.word	0xffffffff


	//   ....[3]....
        /*00c4*/ 	.word	0xffffffff


	//   ....[4]....
        /*00c8*/ 	.word	0xffffffff


	//   ....[5]....
        /*00cc*/ 	.word	0xffffffff


	//   ....[6]....
        /*00d0*/ 	.word	0xffffffff


	//   ....[7]....
        /*00d4*/ 	.word	0xffffffff


	//   ....[8]....
        /*00d8*/ 	.word	0xffffffff


	//   ....[9]....
        /*00dc*/ 	.word	0xffffffff


	//   ....[10]....
        /*00e0*/ 	.word	0xffffffff


	//   ....[11]....
        /*00e4*/ 	.word	0xffffffff


	//   ....[12]....
        /*00e8*/ 	.word	0xffffffff


	//   ....[13]....
        /*00ec*/ 	.word	0xffffffff


	//   ....[14]....
        /*00f0*/ 	.word	0xffffffff


	//   ....[15]....
        /*00f4*/ 	.word	0xffffffff


	//   ....[16]....
        /*00f8*/ 	.word	0xffffffff


	//   ....[17]....
        /*00fc*/ 	.word	0xffffffff


	//   ....[18]....
        /*0100*/ 	.word	0xffffffff


	//   ....[19]....
        /*0104*/ 	.word	0xffffffff


	//   ....[20]....
        /*0108*/ 	.word	0xffffffff


	//   ....[21]....
        /*010c*/ 	.word	0xffffffff


	//   ....[22]....
        /*0110*/ 	.word	0xffffffff


	//   ....[23]....
        /*0114*/ 	.word	0xffffffff


	//   ....[24]....
        /*0118*/ 	.word	0xffffffff


	//   ....[25]....
        /*011c*/ 	.word	0xffffffff


	//   ....[26]....
        /*0120*/ 	.word	0xffffffff


	//   ....[27]....
        /*0124*/ 	.word	0xffffffff


	//   ....[28]....
        /*0128*/ 	.word	0xffffffff


	//   ....[29]....
        /*012c*/ 	.word	0xffffffff


	//   ....[30]....
        /*0130*/ 	.word	0xffffffff


	//   ....[31]....
        /*0134*/ 	.word	0xffffffff


	//   ....[32]....
        /*0138*/ 	.word	0xffffffff


	//   ....[33]....
        /*013c*/ 	.word	0xffffffff


	//   ....[34]....
        /*0140*/ 	.word	0xffffffff


	//   ....[35]....
        /*0144*/ 	.word	0xffffffff


	//   ....[36]....
        /*0148*/ 	.word	0xffffffff


	//   ....[37]....
        /*014c*/ 	.word	0xffffffff


	//   ....[38]....
        /*0150*/ 	.word	0xffffffff


	//   ....[39]....
        /*0154*/ 	.word	0xffffffff


	//   ....[40]....
        /*0158*/ 	.word	0xffffffff


	//   ....[41]....
        /*015c*/ 	.word	0xffffffff


	//   ....[42]....
        /*0160*/ 	.word	0xffffffff


	//   ....[43]....
        /*0164*/ 	.word	0xffffffff


	//   ....[44]....
        /*0168*/ 	.word	0xffffffff


	//   ....[45]....
        /*016c*/ 	.word	0xffffffff


	//   ....[46]....
        /*0170*/ 	.word	0xffffffff


	//   ....[47]....
        /*0174*/ 	.word	0xffffffff


	//   ....[48]....
        /*0178*/ 	.word	0xffffffff


	//   ....[49]....
        /*017c*/ 	.word	0xffffffff


	//----- nvinfo : EIATTR_COOP_GROUP_INSTR_OFFSETS
	.align		4
.L_37:
        /*0180*/ 	.byte	0x04, 0x28
        /*0182*/ 	.short	(.L_39 - .L_38)


	//   ....[0]....
.L_38:
        /*0184*/ 	.word	0x00001810


	//   ....[1]....
        /*0188*/ 	.word	0x00001830


	//   ....[2]....
        /*018c*/ 	.word	0x00001840


	//   ....[3]....
        /*0190*/ 	.word	0x00001850


	//   ....[4]....
        /*0194*/ 	.word	0x00001860


	//   ....[5]....
        /*0198*/ 	.word	0x00001870


	//   ....[6]....
        /*019c*/ 	.word	0x00001880


	//   ....[7]....
        /*01a0*/ 	.word	0x000018a0


	//   ....[8]....
        /*01a4*/ 	.word	0x000018c0


	//   ....[9]....
        /*01a8*/ 	.word	0x000018e0


	//   ....[10]....
        /*01ac*/ 	.word	0x00001910


	//   ....[11]....
        /*01b0*/ 	.word	0x00001930


	//   ....[12]....
        /*01b4*/ 	.word	0x00001950


	//   ....[13]....
        /*01b8*/ 	.word	0x00001970


	//   ....[14]....
        /*01bc*/ 	.word	0x00001990


	//   ....[15]....
        /*01c0*/ 	.word	0x000019b0


	//   ....[16]....
        /*01c4*/ 	.word	0x000019c0


	//   ....[17]....
        /*01c8*/ 	.word	0x000019e0


	//   ....[18]....
        /*01cc*/ 	.word	0x00001a00


	//   ....[19]....
        /*01d0*/ 	.word	0x00001a20


	//   ....[20]....
        /*01d4*/ 	.word	0x00001a50


	//   ....[21]....
        /*01d8*/ 	.word	0x00001a70


	//   ....[22]....
        /*01dc*/ 	.word	0x00001a90


	//   ....[23]....
        /*01e0*/ 	.word	0x00001ab0


	//   ....[24]....
        /*01e4*/ 	.word	0x00001ad0


	//   ....[25]....
        /*01e8*/ 	.word	0x00001af0


	//   ....[26]....
        /*01ec*/ 	.word	0x00001b00


	//   ....[27]....
        /*01f0*/ 	.word	0x00001b10


	//   ....[28]....
        /*01f4*/ 	.word	0x00001b20


	//   ....[29]....
        /*01f8*/ 	.word	0x00001b30


	//   ....[30]....
        /*01fc*/ 	.word	0x00001b70


	//   ....[31]....
        /*0200*/ 	.word	0x00001bb0


	//   ....[32]....
        /*0204*/ 	.word	0x00001be0


	//   ....[33]....
        /*0208*/ 	.word	0x00001c00


	//   ....[34]....
        /*020c*/ 	.word	0x00001c20


	//   ....[35]....
        /*0210*/ 	.word	0x00001c30


	//   ....[36]....
        /*0214*/ 	.word	0x00001c50


	//   ....[37]....
        /*0218*/ 	.word	0x00001c60


	//   ....[38]....
        /*021c*/ 	.word	0x00001c80


	//   ....[39]....
        /*0220*/ 	.word	0x00001ca0


	//   ....[40]....
        /*0224*/ 	.word	0x00001cd0


	//   ....[41]....
        /*0228*/ 	.word	0x00001cf0


	//   ....[42]....
        /*022c*/ 	.word	0x00001d10


	//   ....[43]....
        /*0230*/ 	.word	0x00001d30


	//   ....[44]....
        /*0234*/ 	.word	0x00001d50


	//   ....[45]....
        /*0238*/ 	.word	0x00001d70


	//   ....[46]....
        /*023c*/ 	.word	0x00001d80


	//   ....[47]....
        /*0240*/ 	.word	0x00001d90


	//   ....[48]....
        /*0244*/ 	.word	0x00001da0


	//   ....[49]....
        /*0248*/ 	.word	0x00001db0


	//----- nvinfo : EIATTR_VRC_CTA_INIT_COUNT
	.align		4
.L_39:
        /*024c*/ 	.byte	0x02, 0x4a
	.zero		1
	.zero		1


	//----- nvinfo : EIATTR_EXIT_INSTR_OFFSETS
	.align		4
        /*0250*/ 	.byte	0x04, 0x1c
        /*0252*/ 	.short	(.L_41 - .L_40)


	//   ....[0]....
.L_40:
        /*0254*/ 	.word	0x00000040


	//   ....[1]....
        /*0258*/ 	.word	0x00001dc0


	//   ....[2]....
        /*025c*/ 	.word	0x000021f0


	//----- nvinfo : EIATTR_CRS_STACK_SIZE
	.align		4
.L_41:
        /*0260*/ 	.byte	0x04, 0x1e
        /*0262*/ 	.short	(.L_43 - .L_42)
.L_42:
        /*0264*/ 	.word	0x00000000


	//----- nvinfo : EIATTR_CBANK_PARAM_SIZE
	.align		4
.L_43:
        /*0268*/ 	.byte	0x03, 0x19
        /*026a*/ 	.short	0x0070


	//----- nvinfo : EIATTR_PARAM_CBANK
	.align		4
        /*026c*/ 	.byte	0x04, 0x0a
        /*026e*/ 	.short	(.L_45 - .L_44)
	.align		4
.L_44:
        /*0270*/ 	.word	index@(.nv.constant0.rms24_hint_gen_warp_kernel)
        /*0274*/ 	.short	0x0380
        /*0276*/ 	.short	0x0070


	//----- nvinfo : EIATTR_SW_WAR
	.align		4
.L_45:
        /*0278*/ 	.byte	0x04, 0x36
        /*027a*/ 	.short	(.L_47 - .L_46)
.L_46:
        /*027c*/ 	.word	0x00000008
.L_47:


//--------------------- .nv.info.rms24_hint_gen_kernel --------------------------
	.section	.nv.info.rms24_hint_gen_kernel,"",@"SHT_CUDA_INFO"
	.sectionflags	@""
	.align	4


	//----- nvinfo : EIATTR_CUDA_API_VERSION
	.align		4
        /*0000*/ 	.byte	0x04, 0x37
        /*0002*/ 	.short	(.L_49 - .L_48)
.L_48:
        /*0004*/ 	.word	0x00000082


	//----- nvinfo : EIATTR_KPARAM_INFO
	.align		4
.L_49:
        /*0008*/ 	.byte	0x04, 0x17
        /*000a*/ 	.short	(.L_51 - .L_50)
.L_50:
        /*000c*/ 	.word	0x00000000
        /*0010*/ 	.short	0x0005
        /*0012*/ 	.short	0x0048
        /*0014*/ 	.byte	0x00, 0xf5, 0x21, 0x00


	//----- nvinfo : EIATTR_KPARAM_INFO
	.align		4
.L_51:
        /*0018*/ 	.byte	0x04, 0x17
        /*001a*/ 	.short	(.L_53 - .L_52)
.L_52:
        /*001c*/ 	.word	0x00000000
        /*0020*/ 	.short	0x0004
        /*0022*/ 	.short	0x0040
        /*0024*/ 	.byte	0x00, 0xf5, 0x21, 0x00


	//----- nvinfo : EIATTR_KPARAM_INFO
	.align		4
.L_53:
        /*0028*/ 	.byte	0x04, 0x17
        /*002a*/ 	.short	(.L_55 - .L_54)
.L_54:
        /*002c*/ 	.word	0x00000000
        /*0030*/ 	.short	0x0003
        /*0032*/ 	.short	0x0038
        /*0034*/ 	.byte	0x00, 0xf5, 0x21, 0x00


	//----- nvinfo : EIATTR_KPARAM_INFO
	.align		4
.L_55:
        /*0038*/ 	.byte	0x04, 0x17
        /*003a*/ 	.short	(.L_57 - .L_56)
.L_56:
        /*003c*/ 	.word	0x00000000
        /*0040*/ 	.short	0x0002
        /*0042*/ 	.short	0x0030
        /*0044*/ 	.byte	0x00, 0xf5, 0x21, 0x00


	//----- nvinfo : EIATTR_KPARAM_INFO
	.align		4
.L_57:
        /*0048*/ 	.byte	0x04, 0x17
        /*004a*/ 	.short	(.L_59 - .L_58)
.L_58:
        /*004c*/ 	.word	0x00000000
        /*0050*/ 	.short	0x0001
        /*0052*/ 	.short	0x0028
        /*0054*/ 	.byte	0x00, 0xf5, 0x21, 0x00


	//----- nvinfo : EIATTR_KPARAM_INFO
	.align		4
.L_59:
        /*0058*/ 	.byte	0x04, 0x17
        /*005a*/ 	.short	(.L_61 - .L_60)
.L_60:
        /*005c*/ 	.word	0x00000000
        /*0060*/ 	.short	0x0000
        /*0062*/ 	.short	0x0000
        /*0064*/ 	.byte	0x00, 0xf0, 0xa1, 0x00


	//----- nvinfo : EIATTR_SPARSE_MMA_MASK
	.align		4
.L_61:
        /*0068*/ 	.byte	0x03, 0x50
        /*006a*/ 	.short	0x0000


	//----- nvinfo : EIATTR_MAXREG_COUNT
	.align		4
        /*006c*/ 	.byte	0x03, 0x1b
        /*006e*/ 	.short	0x00ff


	//----- nvinfo : EIATTR_MERCURY_ISA_VERSION
	.align		4
        /*0070*/ 	.byte	0x03, 0x5f
        /*0072*/ 	.short	0x0101


	//----- nvinfo : EIATTR_VRC_CTA_INIT_COUNT
	.align		4
        /*0074*/ 	.byte	0x02, 0x4a
	.zero		1
	.zero		1


	//----- nvinfo : EIATTR_EXIT_INSTR_OFFSETS
	.align		4
        /*0078*/ 	.byte	0x04, 0x1c
        /*007a*/ 	.short	(.L_63 - .L_62)


	//   ....[0]....
.L_62:
        /*007c*/ 	.word	0x00000070


	//   ....[1]....
        /*0080*/ 	.word	0x000001a0


	//   ....[2]....
        /*0084*/ 	.word	0x00004c20


	//   ....[3]....
        /*0088*/ 	.word	0x00004cc0


	//----- nvinfo : EIATTR_CRS_STACK_SIZE
	.align		4
.L_63:
        /*008c*/ 	.byte	0x04, 0x1e
        /*008e*/ 	.short	(.L_65 - .L_64)
.L_64:
        /*0090*/ 	.word	0x00000000


	//----- nvinfo : EIATTR_CBANK_PARAM_SIZE
	.align		4
.L_65:
        /*0094*/ 	.byte	0x03, 0x19
        /*0096*/ 	.short	0x0050


	//----- nvinfo : EIATTR_PARAM_CBANK
	.align		4
        /*0098*/ 	.byte	0x04, 0x0a
        /*009a*/ 	.short	(.L_67 - .L_66)
	.align		4
.L_66:
        /*009c*/ 	.word	index@(.nv.constant0.rms24_hint_gen_kernel)
        /*00a0*/ 	.short	0x0380
        /*00a2*/ 	.short	0x0050


	//----- nvinfo : EIATTR_SW_WAR
	.align		4
.L_67:
        /*00a4*/ 	.byte	0x04, 0x36
        /*00a6*/ 	.short	(.L_69 - .L_68)
.L_68:
        /*00a8*/ 	.word	0x00000008
.L_69:


//--------------------- .nv.callgraph             --------------------------
	.section	.nv.callgraph,"",@"SHT_CUDA_CALLGRAPH"
	.align	4
	.sectionentsize	8
	.align		4
        /*0000*/ 	.word	0x00000000
	.align		4
        /*0004*/ 	.word	0xffffffff
	.align		4
        /*0008*/ 	.word	0x00000000
	.align		4
        /*000c*/ 	.word	0xfffffffe
	.align		4
        /*0010*/ 	.word	0x00000000
	.align		4
        /*0014*/ 	.word	0xfffffffd
	.align		4
        /*0018*/ 	.word	0x00000000
	.align		4
        /*001c*/ 	.word	0xfffffffc


//--------------------- .text.rms24_hint_gen_warp_kernel --------------------------
	.section	.text.rms24_hint_gen_warp_kernel,"ax",@progbits
	.align	128
        .global         rms24_hint_gen_warp_kernel
        .type           rms24_hint_gen_warp_kernel,@function
        .size           rms24_hint_gen_warp_kernel,(.L_x_23 - rms24_hint_gen_warp_kernel)
        .other          rms24_hint_gen_warp_kernel,@"STO_CUDA_ENTRY STV_DEFAULT"
rms24_hint_gen_warp_kernel:
.text.rms24_hint_gen_warp_kernel:
[----:B------:R-:W-:Y:S01]  /*0000*/  LDC R1, c[0x0][0x37c] ;  /* 0x0000df00ff017b82 */ /* 0x000fe20000000800 */
[----:B------:R-:W0:Y:S01]  /*0010*/  S2R R0, SR_CTAID.X ;  /* 0x0000000000007919 */ /* 0x000e220000002500 */
[----:B------:R-:W0:Y:S02]  /*0020*/  LDCU UR4, c[0x0][0x3a0] ;  /* 0x00007400ff0477ac */ /* 0x000e240008000800 */
[----:B0-----:R-:W-:-:S13]  /*0030*/  ISETP.GE.U32.AND P0, PT, R0, UR4, PT ;  /* 0x0000000400007c0c */ /* 0x001fda000bf06070 */
[----:B------:R-:W-:Y:S05]  /*0040*/  @P0 EXIT ;  /* 0x000000000000094d */ /* 0x000fea0003800000 */
[----:B------:R-:W0:Y:S01]  /*0050*/  LDC.64 R4, c[0x0][0x3c0] ;  /* 0x0000f000ff047b82 */ /* 0x000e220000000a00 */
[----:B------:R-:W1:Y:S01]  /*0060*/  LDCU.64 UR4, c[0x0][0x358] ;  /* 0x00006b00ff0477ac */ /* 0x000e620008000a00 */
[----:B------:R-:W2:Y:S01]  /*0070*/  S2R R2, SR_TID.X ;  /* 0x0000000000027919 */ /* 0x000ea20000002100 */
[----:B------:R-:W3:Y:S01]  /*0080*/  LDCU.128 UR12, c[0x0][0x380] ;  /* 0x00007000ff0c77ac */ /* 0x000ee20008000c00 */
[----:B0-----:R-:W-:-:S05]  /*0090*/  IMAD.WIDE.U32 R4, R0, 0x4, R4 ;  /* 0x0000000400047825 */ /* 0x001fca00078e0004 */
[----:B-1----:R0:W2:Y:S01]  /*00a0*/  LDG.E.CONSTANT R17, desc[UR4][R4.64] ;  /* 0x0000000404117981 */ /* 0x0020a2000c1e9900 */
[----:B------:R-:W-:Y:S01]  /*00b0*/  BSSY.RECONVERGENT B0, `(.L_x_0) ;  /* 0x0000175000007945 */ /* 0x000fe20003800200 */
[----:B------:R-:W-:Y:S02]  /*00c0*/  CS2R R12, SRZ ;  /* 0x00000000000c7805 */ /* 0x000fe4000001ff00 */
[----:B------:R-:W-:Y:S02]  /*00d0*/  CS2R R10, SRZ ;  /* 0x00000000000a7805 */ /* 0x000fe4000001ff00 */
[----:B------:R-:W-:Y:S02]  /*00e0*/  CS2R R8, SRZ ;  /* 0x0000000000087805 */ /* 0x000fe4000001ff00 */
[----:B------:R-:W-:Y:S02]  /*00f0*/  CS2R R6, SRZ ;  /* 0x0000000000067805 */ /* 0x000fe4000001ff00 */
[----:B0-----:R-:W-:-:S02]  /*0100*/  CS2R R4, SRZ ;  /* 0x0000000000047805 */ /* 0x001fc4000001ff00 */
[----:B--2---:R-:W-:-:S13]  /*0110*/  ISETP.GE.U32.AND P0, PT, R2, R17, PT ;  /* 0x000000110200720c */ /* 0x004fda0003f06070 */
[----:B---3--:R-:W-:Y:S05]  /*0120*/  @P0 BRA `(.L_x_1) ;  /* 0x0000001400b40947 */ /* 0x008fea0003800000 */
[----:B------:R-:W0:Y:S02]  /*0130*/  LDC.64 R14, c[0x0][0x3b8] ;  /* 0x0000ee00ff0e7b82 */ /* 0x000e240000000a00 */
[----:B0-----:R-:W-:-:S05]  /*0140*/  IMAD.WIDE.U32 R14, R0, 0x4, R14 ;  /* 0x00000004000e7825 */ /* 0x001fca00078e000e */
[----:B------:R0:W5:Y:S01]  /*0150*/  LDG.E.CONSTANT R3, desc[UR4][R14.64] ;  /* 0x000000040e037981 */ /* 0x000162000c1e9900 */
[----:B------:R-:W-:Y:S01]  /*0160*/  LOP3.LUT R26, RZ, R2, RZ, 0x33, !PT ;  /* 0x00000002ff1a7212 */ /* 0x000fe200078e33ff */
[----:B------:R-:W-:Y:S01]  /*0170*/  BSSY.RECONVERGENT B1, `(.L_x_2) ;  /* 0x0000100000017945 */ /* 0x000fe20003800200 */
[----:B------:R-:W-:Y:S01]  /*0180*/  IMAD.MOV.U32 R28, RZ, RZ, R2 ;  /* 0x000000ffff1c7224 */ /* 0x000fe200078e0002 */
[----:B------:R-:W-:Y:S02]  /*0190*/  CS2R R12, SRZ ;  /* 0x00000000000c7805 */ /* 0x000fe4000001ff00 */
[----:B------:R-:W-:-:S05]  /*01a0*/  IMAD.IADD R26, R17, 0x1, R26 ;  /* 0x00000001111a7824 */ /* 0x000fca00078e021a */
[----:B------:R-:W-:-:S13]  /*01b0*/  ISETP.GE.U32.AND P0, PT, R26, 0x60, PT ;  /* 0x000000601a00780c */ /* 0x000fda0003f06070 */
[----:B0-----:R-:W-:Y:S05]  /*01c0*/  @!P0 BRA `(.L_x_3) ;  /* 0x0000000c00e88947 */ /* 0x001fea0003800000 */
[----:B------:R-:W0:Y:S01]  /*01d0*/  LDC.64 R16, c[0x0][0x3b0] ;  /* 0x0000ec00ff107b82 */ /* 0x000e220000000a00 */
[----:B-----5:R-:W-:Y:S01]  /*01e0*/  IMAD.IADD R27, R3, 0x1, R2 ;  /* 0x00000001031b7824 */ /* 0x020fe200078e0202 */
[----:B------:R-:W1:Y:S03]  /*01f0*/  LDCU.128 UR8, c[0x0][0x380] ;  /* 0x00007000ff0877ac */ /* 0x000e660008000c00 */
[----:B------:R-:W-:-:S03]  /*0200*/  VIADD R13, R27, 0x20 ;  /* 0x000000201b0d7836 */ /* 0x000fc60000000000 */
[----:B------:R-:W2:Y:S01]  /*0210*/  LDC.64 R14, c[0x0][0x3a8] ;  /* 0x0000ea00ff0e7b82 */ /* 0x000ea20000000a00 */
[----:B0-----:R-:W-:-:S04]  /*0220*/  IMAD.WIDE.U32 R18, R13, 0x4, R16 ;  /* 0x000000040d127825 */ /* 0x001fc800078e0010 */
[C---:B------:R-:W-:Y:S01]  /*0230*/  IMAD.WIDE.U32 R10, R27.reuse, 0x4, R16 ;  /* 0x000000041b0a7825 */ /* 0x040fe200078e0010 */
[----:B------:R-:W3:Y:S03]  /*0240*/  LDG.E.CONSTANT R6, desc[UR4][R18.64] ;  /* 0x0000000412067981 */ /* 0x000ee6000c1e9900 */
[--C-:B--2---:R-:W-:Y:S01]  /*0250*/  IMAD.WIDE.U32 R8, R27, 0x4, R14.reuse ;  /* 0x000000041b087825 */ /* 0x104fe200078e000e */
[----:B------:R-:W1:Y:S03]  /*0260*/  LDG.E.CONSTANT R4, desc[UR4][R10.64] ;  /* 0x000000040a047981 */ /* 0x000e66000c1e9900 */
[----:B------:R-:W-:Y:S02]  /*0270*/  IMAD.WIDE.U32 R12, R13, 0x4, R14 ;  /* 0x000000040d0c7825 */ /* 0x000fe400078e000e */
[----:B------:R-:W1:Y:S04]  /*0280*/  LDG.E.CONSTANT R9, desc[UR4][R8.64] ;  /* 0x0000000408097981 */ /* 0x000e68000c1e9900 */
[----:B------:R-:W3:Y:S01]  /*0290*/  LDG.E.CONSTANT R13, desc[UR4][R12.64] ;  /* 0x000000040c0d7981 */ /* 0x000ee2000c1e9900 */
[----:B------:R-:W-:-:S02]  /*02a0*/  IMAD.MOV.U32 R5, RZ, RZ, RZ ;  /* 0x000000ffff057224 */ /* 0x000fc400078e00ff */
[----:B------:R-:W-:Y:S02]  /*02b0*/  IMAD.MOV.U32 R7, RZ, RZ, RZ ;  /* 0x000000ffff077224 */ /* 0x000fe400078e00ff */
[----:B-1----:R-:W-:-:S04]  /*02c0*/  IMAD.WIDE.U32 R4, R9, UR10, R4 ;  /* 0x0000000a09047c25 */ /* 0x002fc8000f8e0004 */
[----:B---3--:R-:W-:-:S04]  /*02d0*/  IMAD.WIDE.U32 R6, R13, UR10, R6 ;  /* 0x0000000a0d067c25 */ /* 0x008fc8000f8e0006 */
[----:B------:R-:W-:Y:S01]  /*02e0*/  IMAD R20, R9, UR11, R5 ;  /* 0x0000000b09147c24 */ /* 0x000fe2000f8e0205 */
[----:B------:R-:W-:Y:S01]  /*02f0*/  ISETP.GE.U32.AND P0, PT, R6, UR8, PT ;  /* 0x0000000806007c0c */ /* 0x000fe2000bf06070 */
[----:B------:R-:W-:Y:S01]  /*0300*/  IMAD R5, R13, UR11, R7 ;  /* 0x0000000b0d057c24 */ /* 0x000fe2000f8e0207 */
[----:B------:R-:W-:-:S04]  /*0310*/  ISETP.GE.U32.AND P1, PT, R4, UR8, PT ;  /* 0x0000000804007c0c */ /* 0x000fc8000bf26070 */
[----:B------:R-:W-:Y:S02]  /*0320*/  ISETP.GE.U32.AND.EX P0, PT, R5, UR9, PT, P0 ;  /* 0x0000000905007c0c */ /* 0x000fe4000bf06100 */
[----:B------:R-:W-:-:S11]  /*0330*/  ISETP.GE.U32.AND.EX P1, PT, R20, UR9, PT, P1 ;  /* 0x0000000914007c0c */ /* 0x000fd6000bf26110 */
[----:B------:R-:W0:Y:S08]  /*0340*/  @!P0 LDC.64 R8, c[0x0][0x3d8] ;  /* 0x0000f600ff088b82 */ /* 0x000e300000000a00 */
[----:B------:R-:W1:Y:S01]  /*0350*/  @!P1 LDC.64 R22, c[0x0][0x3d8] ;  /* 0x0000f600ff169b82 */ /* 0x000e620000000a00 */
[----:B------:R-:W-:Y:S02]  /*0360*/  @!P0 IMAD R5, R5, 0x28, RZ ;  /* 0x0000002805058824 */ /* 0x000fe400078e02ff */
[----:B------:R-:W-:-:S02]  /*0370*/  @!P1 IMAD R7, R20, 0x28, RZ ;  /* 0x0000002814079824 */ /* 0x000fc400078e02ff */
[----:B0-----:R-:W-:-:S04]  /*0380*/  @!P0 IMAD.WIDE.U32 R28, R6, 0x28, R8 ;  /* 0x00000028061c8825 */ /* 0x001fc800078e0008 */
[----:B------:R-:W-:Y:S02]  /*0390*/  @!P0 IMAD.IADD R29, R29, 0x1, R5 ;  /* 0x000000011d1d8824 */ /* 0x000fe400078e0205 */
[----:B-1----:R-:W-:-:S03]  /*03a0*/  @!P1 IMAD.WIDE.U32 R22, R4, 0x28, R22 ;  /* 0x0000002804169825 */ /* 0x002fc600078e0016 */
[----:B------:R-:W2:Y:S01]  /*03b0*/  @!P0 LDG.E.64.CONSTANT R18, desc[UR4][R28.64] ;  /* 0x000000041c128981 */ /* 0x000ea2000c1e9b00 */
[----:B------:R-:W-:-:S03]  /*03c0*/  IMAD.MOV.U32 R4, RZ, RZ, RZ ;  /* 0x000000ffff047224 */ /* 0x000fc600078e00ff */
[----:B------:R-:W3:Y:S01]  /*03d0*/  @!P0 LDG.E.64.CONSTANT R20, desc[UR4][R28.64+0x8] ;  /* 0x000008041c148981 */ /* 0x000ee2000c1e9b00 */
[----:B------:R-:W-:Y:S02]  /*03e0*/  IMAD.MOV.U32 R5, RZ, RZ, RZ ;  /* 0x000000ffff057224 */ /* 0x000fe400078e00ff */
[----:B------:R-:W-:-:S05]  /*03f0*/  @!P1 IMAD.IADD R23, R23, 0x1, R7 ;  /* 0x0000000117179824 */ /* 0x000fca00078e0207 */
[----:B------:R-:W2:Y:S01]  /*0400*/  @!P1 LDG.E.64.CONSTANT R4, desc[UR4][R22.64] ;  /* 0x0000000416049981 */ /* 0x000ea2000c1e9b00 */
[----:B------:R-:W-:Y:S02]  /*0410*/  IMAD.MOV.U32 R6, RZ, RZ, RZ ;  /* 0x000000ffff067224 */ /* 0x000fe400078e00ff */
[----:B------:R-:W-:-:S06]  /*0420*/  IMAD.MOV.U32 R7, RZ, RZ, RZ ;  /* 0x000000ffff077224 */ /* 0x000fcc00078e00ff */
[----:B------:R-:W3:Y:S01]  /*0430*/  @!P1 LDG.E.64.CONSTANT R6, desc[UR4][R22.64+0x8] ;  /* 0x0000080416069981 */ /* 0x000ee2000c1e9b00 */
[----:B------:R-:W-:-:S06]  /*0440*/  CS2R R8, SRZ ;  /* 0x0000000000087805 */ /* 0x000fcc000001ff00 */
[----:B------:R-:W4:Y:S01]  /*0450*/  @!P1 LDG.E.64.CONSTANT R8, desc[UR4][R22.64+0x10] ;  /* 0x0000100416089981 */ /* 0x000f22000c1e9b00 */
[----:B------:R-:W-:Y:S02]  /*0460*/  CS2R R10, SRZ ;  /* 0x00000000000a7805 */ /* 0x000fe4000001ff00 */
[----:B------:R-:W-:Y:S01]  /*0470*/  CS2R R12, SRZ ;  /* 0x00000000000c7805 */ /* 0x000fe2000001ff00 */
[----:B------:R-:W-:-:S03]  /*0480*/  VIADD R24, R27, 0x40 ;  /* 0x000000401b187836 */ /* 0x000fc60000000000 */
[----:B------:R-:W4:Y:S04]  /*0490*/  @!P1 LDG.E.64.CONSTANT R10, desc[UR4][R22.64+0x18] ;  /* 0x00001804160a9981 */ /* 0x000f28000c1e9b00 */
[----:B------:R0:W4:Y:S02]  /*04a0*/  @!P1 LDG.E.64.CONSTANT R12, desc[UR4][R22.64+0x20] ;  /* 0x00002004160c9981 */ /* 0x000124000c1e9b00 */
[----:B0-----:R-:W-:-:S06]  /*04b0*/  IMAD.WIDE.U32 R22, R24, 0x4, R16 ;  /* 0x0000000418167825 */ /* 0x001fcc00078e0010 */
[----:B------:R0:W4:Y:S01]  /*04c0*/  LDG.E.CONSTANT R22, desc[UR4][R22.64] ;  /* 0x0000000416167981 */ /* 0x000122000c1e9900 */
[----:B--2---:R-:W-:Y:S02]  /*04d0*/  @!P0 LOP3.LUT R4, R4, R18, RZ, 0x3c, !PT ;  /* 0x0000001204048212 */ /* 0x004fe400078e3cff */
[----:B------:R-:W-:Y:S02]  /*04e0*/  @!P0 LOP3.LUT R5, R5, R19, RZ, 0x3c, !PT ;  /* 0x0000001305058212 */ /* 0x000fe400078e3cff */
[----:B------:R-:W4:Y:S01]  /*04f0*/  @!P0 LDG.E.64.CONSTANT R18, desc[UR4][R28.64+0x10] ;  /* 0x000010041c128981 */ /* 0x000f22000c1e9b00 */
[----:B---3--:R-:W-:Y:S02]  /*0500*/  @!P0 LOP3.LUT R6, R6, R20, RZ, 0x3c, !PT ;  /* 0x0000001406068212 */ /* 0x008fe400078e3cff */
[----:B------:R-:W-:Y:S01]  /*0510*/  @!P0 LOP3.LUT R7, R7, R21, RZ, 0x3c, !PT ;  /* 0x0000001507078212 */ /* 0x000fe200078e3cff */
[----:B------:R-:W-:-:S05]  /*0520*/  IMAD.WIDE.U32 R20, R24, 0x4, R14 ;  /* 0x0000000418147825 */ /* 0x000fca00078e000e */
[----:B------:R-:W2:Y:S04]  /*0530*/  LDG.E.CONSTANT R25, desc[UR4][R20.64] ;  /* 0x0000000414197981 */ /* 0x000ea8000c1e9900 */
[----:B------:R-:W3:Y:S01]  /*0540*/  @!P0 LDG.E.64.CONSTANT R20, desc[UR4][R28.64+0x18] ;  /* 0x000018041c148981 */ /* 0x000ee2000c1e9b00 */
[----:B0-----:R-:W-:Y:S01]  /*0550*/  IMAD.MOV.U32 R23, RZ, RZ, RZ ;  /* 0x000000ffff177224 */ /* 0x001fe200078e00ff */
[----:B----4-:R-:W-:Y:S02]  /*0560*/  @!P0 LOP3.LUT R8, R8, R18, RZ, 0x3c, !PT ;  /* 0x0000001208088212 */ /* 0x010fe400078e3cff */
[----:B------:R-:W-:Y:S02]  /*0570*/  @!P0 LOP3.LUT R9, R9, R19, RZ, 0x3c, !PT ;  /* 0x0000001309098212 */ /* 0x000fe400078e3cff */
[----:B------:R-:W4:Y:S01]  /*0580*/  @!P0 LDG.E.64.CONSTANT R18, desc[UR4][R28.64+0x20] ;  /* 0x000020041c128981 */ /* 0x000f22000c1e9b00 */
[----:B--2---:R-:W-:-:S04]  /*0590*/  IMAD.WIDE.U32 R22, R25, UR10, R22 ;  /* 0x0000000a19167c25 */ /* 0x004fc8000f8e0016 */
[----:B------:R-:W-:Y:S01]  /*05a0*/  IMAD R25, R25, UR11, R23 ;  /* 0x0000000b19197c24 */ /* 0x000fe2000f8e0217 */
[----:B------:R-:W-:-:S04]  /*05b0*/  ISETP.GE.U32.AND P1, PT, R22, UR8, PT ;  /* 0x0000000816007c0c */ /* 0x000fc8000bf26070 */
[----:B------:R-:W-:Y:S02]  /*05c0*/  ISETP.GE.U32.AND.EX P1, PT, R25, UR9, PT, P1 ;  /* 0x0000000919007c0c */ /* 0x000fe4000bf26110 */
[----:B---3--:R-:W-:Y:S02]  /*05d0*/  @!P0 LOP3.LUT R10, R10, R20, RZ, 0x3c, !PT ;  /* 0x000000140a0a8212 */ /* 0x008fe400078e3cff */
[----:B------:R-:W-:-:S09]  /*05e0*/  @!P0 LOP3.LUT R11, R11, R21, RZ, 0x3c, !PT ;  /* 0x000000150b0b8212 */ /* 0x000fd200078e3cff */
[----:B------:R-:W0:Y:S01]  /*05f0*/  @!P1 LDC.64 R20, c[0x0][0x3d8] ;  /* 0x0000f600ff149b82 */ /* 0x000e220000000a00 */
[----:B------:R-:W-:Y:S02]  /*0600*/  @!P1 IMAD R25, R25, 0x28, RZ ;  /* 0x0000002819199824 */ /* 0x000fe400078e02ff */
[----:B0-----:R-:W-:-:S04]  /*0610*/  @!P1 IMAD.WIDE.U32 R22, R22, 0x28, R20 ;  /* 0x0000002816169825 */ /* 0x001fc800078e0014 */
[----:B------:R-:W-:-:S05]  /*0620*/  @!P1 IMAD.IADD R23, R23, 0x1, R25 ;  /* 0x0000000117179824 */ /* 0x000fca00078e0219 */
[----:B------:R-:W2:Y:S01]  /*0630*/  @!P1 LDG.E.64.CONSTANT R20, desc[UR4][R22.64] ;  /* 0x0000000416149981 */ /* 0x000ea2000c1e9b00 */
[----:B------:R-:W-:-:S04]  /*0640*/  VIADD R25, R27, 0x60 ;  /* 0x000000601b197836 */ /* 0x000fc80000000000 */
[----:B------:R-:W-:-:S04]  /*0650*/  IMAD.WIDE.U32 R16, R25, 0x4, R16 ;  /* 0x0000000419107825 */ /* 0x000fc800078e0010 */
[----:B------:R-:W-:Y:S02]  /*0660*/  IMAD.WIDE.U32 R14, R25, 0x4, R14 ;  /* 0x00000004190e7825 */ /* 0x000fe400078e000e */
[----:B------:R0:W3:Y:S04]  /*0670*/  LDG.E.CONSTANT R16, desc[UR4][R16.64] ;  /* 0x0000000410107981 */ /* 0x0000e8000c1e9900 */
[----:B------:R-:W3:Y:S04]  /*0680*/  LDG.E.CONSTANT R15, desc[UR4][R14.64] ;  /* 0x000000040e0f7981 */ /* 0x000ee8000c1e9900 */
[----:B------:R-:W3:Y:S01]  /*0690*/  @!P1 LDG.E.64.CONSTANT R24, desc[UR4][R22.64+0x20] ;  /* 0x0000200416189981 */ /* 0x000ee2000c1e9b00 */
[----:B----4-:R-:W-:-:S02]  /*06a0*/  @!P0 LOP3.LUT R12, R12, R18, RZ, 0x3c, !PT ;  /* 0x000000120c0c8212 */ /* 0x010fc400078e3cff */
[----:B------:R-:W-:Y:S02]  /*06b0*/  @!P0 LOP3.LUT R13, R13, R19, RZ, 0x3c, !PT ;  /* 0x000000130d0d8212 */ /* 0x000fe400078e3cff */
[----:B------:R-:W4:Y:S01]  /*06c0*/  @!P1 LDG.E.64.CONSTANT R18, desc[UR4][R22.64+0x8] ;  /* 0x0000080416129981 */ /* 0x000f22000c1e9b00 */
[----:B--2---:R-:W-:Y:S02]  /*06d0*/  @!P1 LOP3.LUT R4, R4, R20, RZ, 0x3c, !PT ;  /* 0x0000001404049212 */ /* 0x004fe400078e3cff */
[----:B------:R-:W-:Y:S02]  /*06e0*/  @!P1 LOP3.LUT R5, R5, R21, RZ, 0x3c, !PT ;  /* 0x0000001505059212 */ /* 0x000fe400078e3cff */
[----:B------:R-:W2:Y:S01]  /*06f0*/  @!P1 LDG.E.64.CONSTANT R20, desc[UR4][R22.64+0x10] ;  /* 0x0000100416149981 */ /* 0x000ea2000c1e9b00 */
[----:B0-----:R-:W-:Y:S02]  /*0700*/  IMAD.MOV.U32 R17, RZ, RZ, RZ ;  /* 0x000000ffff117224 */ /* 0x001fe400078e00ff */
[----:B---3--:R-:W-:Y:S01]  /*0710*/  IMAD.WIDE.U32 R28, R15, UR10, R16 ;  /* 0x0000000a0f1c7c25 */ /* 0x008fe2000f8e0010 */
[----:B----4-:R-:W-:-:S02]  /*0720*/  @!P1 LOP3.LUT R6, R6, R18, RZ, 0x3c, !PT ;  /* 0x0000001206069212 */ /* 0x010fc400078e3cff */
[----:B------:R-:W-:Y:S02]  /*0730*/  @!P1 LOP3.LUT R7, R7, R19, RZ, 0x3c, !PT ;  /* 0x0000001307079212 */ /* 0x000fe400078e3cff */
[----:B------:R-:W3:Y:S01]  /*0740*/  @!P1 LDG.E.64.CONSTANT R18, desc[UR4][R22.64+0x18] ;  /* 0x0000180416129981 */ /* 0x000ee2000c1e9b00 */
[----:B------:R-:W-:Y:S01]  /*0750*/  IMAD R29, R15, UR11, R29 ;  /* 0x0000000b0f1d7c24 */ /* 0x000fe2000f8e021d */
[----:B------:R-:W-:-:S04]  /*0760*/  ISETP.GE.U32.AND P0, PT, R28, UR8, PT ;  /* 0x000000081c007c0c */ /* 0x000fc8000bf06070 */
[----:B------:R-:W-:-:S13]  /*0770*/  ISETP.GE.U32.AND.EX P0, PT, R29, UR9, PT, P0 ;  /* 0x000000091d007c0c */ /* 0x000fda000bf06100 */
[----:B------:R-:W0:Y:S01]  /*0780*/  @!P0 LDC.64 R14, c[0x0][0x3d8] ;  /* 0x0000f600ff0e8b82 */ /* 0x000e220000000a00 */
[----:B------:R-:W-:Y:S02]  /*0790*/  @!P0 IMAD R29, R29, 0x28, RZ ;  /* 0x000000281d1d8824 */ /* 0x000fe400078e02ff */
[----:B0-----:R-:W-:-:S04]  /*07a0*/  @!P0 IMAD.WIDE.U32 R16, R28, 0x28, R14 ;  /* 0x000000281c108825 */ /* 0x001fc800078e000e */
[----:B------:R-:W-:-:S05]  /*07b0*/  @!P0 IMAD.IADD R17, R17, 0x1, R29 ;  /* 0x0000000111118824 */ /* 0x000fca00078e021d */
[----:B------:R-:W4:Y:S01]  /*07c0*/  @!P0 LDG.E.64.CONSTANT R14, desc[UR4][R16.64] ;  /* 0x00000004100e8981 */ /* 0x000f22000c1e9b00 */
[----:B------:R-:W-:Y:S02]  /*07d0*/  @!P1 LOP3.LUT R12, R12, R24, RZ, 0x3c, !PT ;  /* 0x000000180c0c9212 */ /* 0x000fe400078e3cff */
[----:B------:R-:W-:Y:S01]  /*07e0*/  @!P1 LOP3.LUT R13, R13, R25, RZ, 0x3c, !PT ;  /* 0x000000190d0d9212 */ /* 0x000fe200078e3cff */
[----:B------:R-:W4:Y:S01]  /*07f0*/  @!P0 LDG.E.64.CONSTANT R22, desc[UR4][R16.64+0x10] ;  /* 0x0000100410168981 */ /* 0x000f22000c1e9b00 */
[----:B--2---:R-:W-:-:S03]  /*0800*/  @!P1 LOP3.LUT R8, R8, R20, RZ, 0x3c, !PT ;  /* 0x0000001408089212 */ /* 0x004fc600078e3cff */
[----:B------:R-:W2:Y:S01]  /*0810*/  @!P0 LDG.E.64.CONSTANT R24, desc[UR4][R16.64+0x20] ;  /* 0x0000200410188981 */ /* 0x000ea2000c1e9b00 */
[----:B------:R-:W-:-:S03]  /*0820*/  @!P1 LOP3.LUT R9, R9, R21, RZ, 0x3c, !PT ;  /* 0x0000001509099212 */ /* 0x000fc600078e3cff */
[----:B------:R-:W2:Y:S01]  /*0830*/  @!P0 LDG.E.64.CONSTANT R20, desc[UR4][R16.64+0x18] ;  /* 0x0000180410148981 */ /* 0x000ea2000c1e9b00 */
[----:B---3--:R-:W-:Y:S02]  /*0840*/  @!P1 LOP3.LUT R10, R10, R18, RZ, 0x3c, !PT ;  /* 0x000000120a0a9212 */ /* 0x008fe400078e3cff */
[----:B------:R-:W-:Y:S02]  /*0850*/  @!P1 LOP3.LUT R11, R11, R19, RZ, 0x3c, !PT ;  /* 0x000000130b0b9212 */ /* 0x000fe400078e3cff */
[----:B------:R-:W3:Y:S01]  /*0860*/  @!P0 LDG.E.64.CONSTANT R18, desc[UR4][R16.64+0x8] ;  /* 0x0000080410128981 */ /* 0x000ee2000c1e9b00 */
[----:B------:R-:W-:Y:S01]  /*0870*/  BSSY.RECONVERGENT B2, `(.L_x_4) ;  /* 0x000008e000027945 */ /* 0x000fe20003800200 */
[----:B------:R-:W-:Y:S01]  /*0880*/  VIADD R28, R2, 0xc0 ;  /* 0x000000c0021c7836 */ /* 0x000fe20000000000 */
[----:B----4-:R-:W-:Y:S02]  /*0890*/  @!P0 LOP3.LUT R4, R4, R14, RZ, 0x3c, !PT ;  /* 0x0000000e04048212 */ /* 0x010fe400078e3cff */
[----:B------:R-:W-:-:S04]  /*08a0*/  LEA.HI R14, R26, 0x1, RZ, 0x1b ;  /* 0x000000011a0e7811 */ /* 0x000fc800078fd8ff */
[----:B------:R-:W-:-:S04]  /*08b0*/  LOP3.LUT R14, R14, 0xffffffc, RZ, 0xc0, !PT ;  /* 0x0ffffffc0e0e7812 */ /* 0x000fc800078ec0ff */
[----:B------:R-:W-:-:S04]  /*08c0*/  IADD3 R29, PT, PT, -R14, 0x4, RZ ;  /* 0x000000040e1d7810 */ /* 0x000fc80007ffe1ff */
[----:B------:R-:W-:Y:S02]  /*08d0*/  ISETP.NE.AND P1, PT, R29, RZ, PT ;  /* 0x000000ff1d00720c */ /* 0x000fe40003f25270 */
[----:B------:R-:W-:Y:S02]  /*08e0*/  @!P0 LOP3.LUT R5, R5, R15, RZ, 0x3c, !PT ;  /* 0x0000000f05058212 */ /* 0x000fe400078e3cff */
[----:B------:R-:W-:Y:S02]  /*08f0*/  @!P0 LOP3.LUT R8, R8, R22, RZ, 0x3c, !PT ;  /* 0x0000001608088212 */ /* 0x000fe400078e3cff */
[----:B------:R-:W-:Y:S02]  /*0900*/  @!P0 LOP3.LUT R9, R9, R23, RZ, 0x3c, !PT ;  /* 0x0000001709098212 */ /* 0x000fe400078e3cff */
[----:B--2---:R-:W-:Y:S02]  /*0910*/  @!P0 LOP3.LUT R10, R10, R20, RZ, 0x3c, !PT ;  /* 0x000000140a0a8212 */ /* 0x004fe400078e3cff */
[----:B------:R-:W-:-:S02]  /*0920*/  @!P0 LOP3.LUT R11, R11, R21, RZ, 0x3c, !PT ;  /* 0x000000150b0b8212 */ /* 0x000fc400078e3cff */
[----:B------:R-:W-:Y:S02]  /*0930*/  @!P0 LOP3.LUT R12, R12, R24, RZ, 0x3c, !PT ;  /* 0x000000180c0c8212 */ /* 0x000fe400078e3cff */
[----:B------:R-:W-:Y:S02]  /*0940*/  @!P0 LOP3.LUT R13, R13, R25, RZ, 0x3c, !PT ;  /* 0x000000190d0d8212 */ /* 0x000fe400078e3cff */
[----:B---3--:R-:W-:Y:S02]  /*0950*/  @!P0 LOP3.LUT R6, R6, R18, RZ, 0x3c, !PT ;  /* 0x0000001206068212 */ /* 0x008fe400078e3cff */
[----:B------:R-:W-:Y:S01]  /*0960*/  @!P0 LOP3.LUT R7, R7, R19, RZ, 0x3c, !PT ;  /* 0x0000001307078212 */ /* 0x000fe200078e3cff */
[----:B------:R-:W-:Y:S06]  /*0970*/  @!P1 BRA `(.L_x_5) ;  /* 0x0000000400f49947 */ /* 0x000fec0003800000 */
[----:B------:R-:W-:-:S07]  /*0980*/  VIADD R27, R27, 0x80 ;  /* 0x000000801b1b7836 */ /* 0x000fce0000000000 */
.L_x_6:
[----:B------:R-:W0:Y:S08]  /*0990*/  LDC.64 R16, c[0x0][0x3a8] ;  /* 0x0000ea00ff107b82 */ /* 0x000e300000000a00 */
[----:B------:R-:W1:Y:S01]  /*09a0*/  LDC.64 R14, c[0x0][0x3b0] ;  /* 0x0000ec00ff0e7b82 */ /* 0x000e620000000a00 */
[----:B0-----:R-:W-:-:S06]  /*09b0*/  IMAD.WIDE.U32 R22, R27, 0x4, R16 ;  /* 0x000000041b167825 */ /* 0x001fcc00078e0010 */
[----:B------:R-:W2:Y:S01]  /*09c0*/  LDG.E.CONSTANT R23, desc[UR4][R22.64] ;  /* 0x0000000416177981 */ /* 0x000ea2000c1e9900 */
[----:B-1----:R-:W-:-:S05]  /*09d0*/  IMAD.WIDE.U32 R24, R27, 0x4, R14 ;  /* 0x000000041b187825 */ /* 0x002fca00078e000e */
[----:B------:R-:W2:Y:S01]  /*09e0*/  LDG.E.CONSTANT R20, desc[UR4][R24.64] ;  /* 0x0000000418147981 */ /* 0x000ea2000c1e9900 */
[----:B------:R-:W-:Y:S02]  /*09f0*/  IMAD.MOV.U32 R21, RZ, RZ, RZ ;  /* 0x000000ffff157224 */ /* 0x000fe400078e00ff */
[----:B--2---:R-:W-:-:S04]  /*0a00*/  IMAD.WIDE.U32 R20, R23, UR14, R20 ;  /* 0x0000000e17147c25 */ /* 0x004fc8000f8e0014 */
[----:B------:R-:W-:Y:S01]  /*0a10*/  IMAD R21, R23, UR15, R21 ;  /* 0x0000000f17157c24 */ /* 0x000fe2000f8e0215 */
[----:B------:R-:W-:-:S04]  /*0a20*/  ISETP.GE.U32.AND P1, PT, R20, UR12, PT ;  /* 0x0000000c14007c0c */ /* 0x000fc8000bf26070 */
[----:B------:R-:W-:-:S13]  /*0a30*/  ISETP.GE.U32.AND.EX P1, PT, R21, UR13, PT, P1 ;  /* 0x0000000d15007c0c */ /* 0x000fda000bf26110 */
[----:B------:R-:W0:Y:S01]  /*0a40*/  @!P1 LDC.64 R18, c[0x0][0x3d8] ;  /* 0x0000f600ff129b82 */ /* 0x000e220000000a00 */
[----:B------:R-:W-:Y:S02]  /*0a50*/  @!P1 IMAD R21, R21, 0x28, RZ ;  /* 0x0000002815159824 */ /* 0x000fe400078e02ff */
[----:B0-----:R-:W-:-:S04]  /*0a60*/  @!P1 IMAD.WIDE.U32 R18, R20, 0x28, R18 ;  /* 0x0000002814129825 */ /* 0x001fc800078e0012 */
[----:B------:R-:W-:-:S05]  /*0a70*/  @!P1 IMAD.IADD R19, R19, 0x1, R21 ;  /* 0x0000000113139824 */ /* 0x000fca00078e0215 */
[----:B------:R-:W2:Y:S04]  /*0a80*/  @!P1 LDG.E.64.CONSTANT R20, desc[UR4][R18.64] ;  /* 0x0000000412149981 */ /* 0x000ea8000c1e9b00 */
[----:B------:R-:W3:Y:S04]  /*0a90*/  @!P1 LDG.E.64.CONSTANT R22, desc[UR4][R18.64+0x10] ;  /* 0x0000100412169981 */ /* 0x000ee8000c1e9b00 */
[----:B------:R-:W4:Y:S01]  /*0aa0*/  @!P1 LDG.E.64.CONSTANT R24, desc[UR4][R18.64+0x18] ;  /* 0x0000180412189981 */ /* 0x000f22000c1e9b00 */
[----:B--2---:R-:W-:Y:S02]  /*0ab0*/  @!P1 LOP3.LUT R4, R4, R20, RZ, 0x3c, !PT ;  /* 0x0000001404049212 */ /* 0x004fe400078e3cff */
[----:B------:R-:W-:-:S02]  /*0ac0*/  @!P1 LOP3.LUT R5, R5, R21, RZ, 0x3c, !PT ;  /* 0x0000001505059212 */ /* 0x000fc400078e3cff */
[----:B------:R-:W2:Y:S01]  /*0ad0*/  @!P1 LDG.E.64.CONSTANT R20, desc[UR4][R18.64+0x8] ;  /* 0x0000080412149981 */ /* 0x000ea2000c1e9b00 */
[----:B---3--:R-:W-:Y:S02]  /*0ae0*/  @!P1 LOP3.LUT R8, R8, R22, RZ, 0x3c, !PT ;  /* 0x0000001608089212 */ /* 0x008fe400078e3cff */
[----:B------:R-:W-:Y:S02]  /*0af0*/  @!P1 LOP3.LUT R9, R9, R23, RZ, 0x3c, !PT ;  /* 0x0000001709099212 */ /* 0x000fe400078e3cff */
[----:B----4-:R-:W-:Y:S02]  /*0b00*/  @!P1 LOP3.LUT R10, R10, R24, RZ, 0x3c, !PT ;  /* 0x000000180a0a9212 */ /* 0x010fe400078e3cff */
[----:B------:R-:W-:Y:S01]  /*0b10*/  @!P1 LOP3.LUT R11, R11, R25, RZ, 0x3c, !PT ;  /* 0x000000190b0b9212 */ /* 0x000fe200078e3cff */
[----:B------:R-:W3:Y:S01]  /*0b20*/  @!P1 LDG.E.64.CONSTANT R18, desc[UR4][R18.64+0x20] ;  /* 0x0000200412129981 */ /* 0x000ee2000c1e9b00 */
[----:B--2---:R-:W-:Y:S01]  /*0b30*/  @!P1 LOP3.LUT R7, R7, R21, RZ, 0x3c, !PT ;  /* 0x0000001507079212 */ /* 0x004fe200078e3cff */
[----:B------:R-:W-:-:S04]  /*0b40*/  VIADD R21, R27, 0x20 ;  /* 0x000000201b157836 */ /* 0x000fc80000000000 */
[----:B------:R-:W-:-:S04]  /*0b50*/  IMAD.WIDE.U32 R22, R21, 0x4, R16 ;  /* 0x0000000415167825 */ /* 0x000fc800078e0010 */
[----:B------:R-:W-:Y:S01]  /*0b60*/  IMAD.WIDE.U32 R24, R21, 0x4, R14 ;  /* 0x0000000415187825 */ /* 0x000fe200078e000e */
[----:B------:R-:W-:Y:S01]  /*0b70*/  @!P1 LOP3.LUT R6, R6, R20, RZ, 0x3c, !PT ;  /* 0x0000001406069212 */ /* 0x000fe200078e3cff */
[----:B------:R-:W2:Y:S04]  /*0b80*/  LDG.E.CONSTANT R23, desc[UR4][R22.64] ;  /* 0x0000000416177981 */ /* 0x000ea8000c1e9900 */
[----:B------:R-:W2:Y:S01]  /*0b90*/  LDG.E.CONSTANT R20, desc[UR4][R24.64] ;  /* 0x0000000418147981 */ /* 0x000ea2000c1e9900 */
[----:B------:R-:W-:Y:S01]  /*0ba0*/  IMAD.MOV.U32 R21, RZ, RZ, RZ ;  /* 0x000000ffff157224 */ /* 0x000fe200078e00ff */
[----:B---3--:R-:W-:Y:S02]  /*0bb0*/  @!P1 LOP3.LUT R12, R12, R18, RZ, 0x3c, !PT ;  /* 0x000000120c0c9212 */ /* 0x008fe400078e3cff */
[----:B------:R-:W-:Y:S01]  /*0bc0*/  @!P1 LOP3.LUT R13, R13, R19, RZ, 0x3c, !PT ;  /* 0x000000130d0d9212 */ /* 0x000fe200078e3cff */
[----:B--2---:R-:W-:-:S04]  /*0bd0*/  IMAD.WIDE.U32 R20, R23, UR14, R20 ;  /* 0x0000000e17147c25 */ /* 0x004fc8000f8e0014 */
[----:B------:R-:W-:Y:S01]  /*0be0*/  IMAD R21, R23, UR15, R21 ;  /* 0x0000000f17157c24 */ /* 0x000fe2000f8e0215 */
[----:B------:R-:W-:-:S04]  /*0bf0*/  ISETP.GE.U32.AND P0, PT, R20, UR12, PT ;  /* 0x0000000c14007c0c */ /* 0x000fc8000bf06070 */
[----:B------:R-:W-:-:S13]  /*0c00*/  ISETP.GE.U32.AND.EX P0, PT, R21, UR13, PT, P0 ;  /* 0x0000000d15007c0c */ /* 0x000fda000bf06100 */
[----:B------:R-:W0:Y:S01]  /*0c10*/  @!P0 LDC.64 R22, c[0x0][0x3d8] ;  /* 0x0000f600ff168b82 */ /* 0x000e220000000a00 */
[----:B------:R-:W-:Y:S02]  /*0c20*/  @!P0 IMAD R21, R21, 0x28, RZ ;  /* 0x0000002815158824 */ /* 0x000fe400078e02ff */
[----:B0-----:R-:W-:-:S04]  /*0c30*/  @!P0 IMAD.WIDE.U32 R22, R20, 0x28, R22 ;  /* 0x0000002814168825 */ /* 0x001fc800078e0016 */
[----:B------:R-:W-:Y:S02]  /*0c40*/  @!P0 IMAD.IADD R25, R23, 0x1, R21 ;  /* 0x0000000117198824 */ /* 0x000fe400078e0215 */
[----:B------:R-:W-:-:S05]  /*0c50*/  @!P0 IMAD.MOV.U32 R24, RZ, RZ, R22 ;  /* 0x000000ffff188224 */ /* 0x000fca00078e0016 */
[----:B------:R-:W2:Y:S04]  /*0c60*/  @!P0 LDG.E.64.CONSTANT R18, desc[UR4][R24.64] ;  /* 0x0000000418128981 */ /* 0x000ea8000c1e9b00 */
[----:B------:R-:W3:Y:S04]  /*0c70*/  @!P0 LDG.E.64.CONSTANT R22, desc[UR4][R24.64+0x8] ;  /* 0x0000080418168981 */ /* 0x000ee8000c1e9b00 */
[----:B------:R-:W4:Y:S01]  /*0c80*/  @!P0 LDG.E.64.CONSTANT R20, desc[UR4][R24.64+0x10] ;  /* 0x0000100418148981 */ /* 0x000f22000c1e9b00 */
[----:B--2---:R-:W-:Y:S02]  /*0c90*/  @!P0 LOP3.LUT R4, R4, R18, RZ, 0x3c, !PT ;  /* 0x0000001204048212 */ /* 0x004fe400078e3cff */
[----:B------:R-:W-:-:S02]  /*0ca0*/  @!P0 LOP3.LUT R5, R5, R19, RZ, 0x3c, !PT ;  /* 0x0000001305058212 */ /* 0x000fc400078e3cff */
[----:B------:R-:W2:Y:S01]  /*0cb0*/  @!P0 LDG.E.64.CONSTANT R18, desc[UR4][R24.64+0x18] ;  /* 0x0000180418128981 */ /* 0x000ea2000c1e9b00 */
[----:B---3--:R-:W-:Y:S01]  /*0cc0*/  @!P0 LOP3.LUT R7, R7, R23, RZ, 0x3c, !PT ;  /* 0x0000001707078212 */ /* 0x008fe200078e3cff */
[----:B------:R-:W-:Y:S01]  /*0cd0*/  VIADD R23, R27, 0x40 ;  /* 0x000000401b177836 */ /* 0x000fe20000000000 */
[----:B------:R-:W-:Y:S02]  /*0ce0*/  @!P0 LOP3.LUT R6, R6, R22, RZ, 0x3c, !PT ;  /* 0x0000001606068212 */ /* 0x000fe400078e3cff */
[----:B----4-:R-:W-:Y:S02]  /*0cf0*/  @!P0 LOP3.LUT R8, R8, R20, RZ, 0x3c, !PT ;  /* 0x0000001408088212 */ /* 0x010fe400078e3cff */
[----:B------:R-:W-:Y:S01]  /*0d00*/  @!P0 LOP3.LUT R9, R9, R21, RZ, 0x3c, !PT ;  /* 0x0000001509098212 */ /* 0x000fe200078e3cff */
[C---:B------:R-:W-:Y:S01]  /*0d10*/  IMAD.WIDE.U32 R20, R23.reuse, 0x4, R16 ;  /* 0x0000000417147825 */ /* 0x040fe200078e0010 */
[----:B------:R-:W3:Y:S03]  /*0d20*/  @!P0 LDG.E.64.CONSTANT R24, desc[UR4][R24.64+0x20] ;  /* 0x0000200418188981 */ /* 0x000ee6000c1e9b00 */
[----:B------:R-:W-:-:S02]  /*0d30*/  IMAD.WIDE.U32 R22, R23, 0x4, R14 ;  /* 0x0000000417167825 */ /* 0x000fc400078e000e */
[----:B------:R-:W4:Y:S01]  /*0d40*/  LDG.E.CONSTANT R21, desc[UR4][R20.64] ;  /* 0x0000000414157981 */ /* 0x000f22000c1e9900 */
[----:B--2---:R-:W-:-:S03]  /*0d50*/  @!P0 LOP3.LUT R10, R10, R18, RZ, 0x3c, !PT ;  /* 0x000000120a0a8212 */ /* 0x004fc600078e3cff */
[----:B------:R-:W4:Y:S01]  /*0d60*/  LDG.E.CONSTANT R18, desc[UR4][R22.64] ;  /* 0x0000000416127981 */ /* 0x000f22000c1e9900 */
[----:B------:R-:W-:Y:S01]  /*0d70*/  @!P0 LOP3.LUT R11, R11, R19, RZ, 0x3c, !PT ;  /* 0x000000130b0b8212 */ /* 0x000fe200078e3cff */
[----:B------:R-:W-:Y:S02]  /*0d80*/  IMAD.MOV.U32 R19, RZ, RZ, RZ ;  /* 0x000000ffff137224 */ /* 0x000fe400078e00ff */
[----:B----4-:R-:W-:-:S04]  /*0d90*/  IMAD.WIDE.U32 R18, R21, UR14, R18 ;  /* 0x0000000e15127c25 */ /* 0x010fc8000f8e0012 */
        /* <DEDUP_REMOVED lines=9> */
[----:B------:R-:W4:Y:S01]  /*0e30*/  @!P1 LDG.E.64.CONSTANT R18, desc[UR4][R22.64+0x8] ;  /* 0x0000080416129981 */ /* 0x000f22000c1e9b00 */
[----:B--2---:R-:W-:Y:S01]  /*0e40*/  @!P1 LOP3.LUT R5, R5, R21, RZ, 0x3c, !PT ;  /* 0x0000001505059212 */ /* 0x004fe200078e3cff */
[----:B------:R-:W-:-:S04]  /*0e50*/  VIADD R21, R27, 0x60 ;  /* 0x000000601b157836 */ /* 0x000fc80000000000 */
[----:B------:R-:W-:-:S04]  /*0e60*/  IMAD.WIDE.U32 R14, R21, 0x4, R14 ;  /* 0x00000004150e7825 */ /* 0x000fc800078e000e */
[----:B------:R-:W-:Y:S02]  /*0e70*/  IMAD.WIDE.U32 R16, R21, 0x4, R16 ;  /* 0x0000000415107825 */ /* 0x000fe400078e0010 */
[----:B------:R0:W2:Y:S04]  /*0e80*/  LDG.E.CONSTANT R14, desc[UR4][R14.64] ;  /* 0x000000040e0e7981 */ /* 0x0000a8000c1e9900 */
[----:B------:R-:W2:Y:S01]  /*0e90*/  LDG.E.CONSTANT R17, desc[UR4][R16.64] ;  /* 0x0000000410117981 */ /* 0x000ea2000c1e9900 */
[----:B----4-:R-:W-:Y:S02]  /*0ea0*/  @!P1 LOP3.LUT R6, R6, R18, RZ, 0x3c, !PT ;  /* 0x0000001206069212 */ /* 0x010fe400078e3cff */
[----:B------:R-:W-:Y:S02]  /*0eb0*/  @!P1 LOP3.LUT R7, R7, R19, RZ, 0x3c, !PT ;  /* 0x0000001307079212 */ /* 0x000fe400078e3cff */
[----:B------:R-:W4:Y:S01]  /*0ec0*/  @!P1 LDG.E.64.CONSTANT R18, desc[UR4][R22.64+0x10] ;  /* 0x0000100416129981 */ /* 0x000f22000c1e9b00 */
[----:B0-----:R-:W-:Y:S01]  /*0ed0*/  IMAD.MOV.U32 R15, RZ, RZ, RZ ;  /* 0x000000ffff0f7224 */ /* 0x001fe200078e00ff */
[----:B---3--:R-:W-:-:S02]  /*0ee0*/  @!P0 LOP3.LUT R12, R12, R24, RZ, 0x3c, !PT ;  /* 0x000000180c0c8212 */ /* 0x008fc400078e3cff */
[----:B------:R-:W-:Y:S02]  /*0ef0*/  @!P0 LOP3.LUT R13, R13, R25, RZ, 0x3c, !PT ;  /* 0x000000190d0d8212 */ /* 0x000fe400078e3cff */
[----:B------:R-:W-:Y:S01]  /*0f00*/  @!P1 LOP3.LUT R4, R4, R20, RZ, 0x3c, !PT ;  /* 0x0000001404049212 */ /* 0x000fe200078e3cff */
[C---:B--2---:R-:W-:Y:S02]  /*0f10*/  IMAD.WIDE.U32 R24, R17.reuse, UR14, R14 ;  /* 0x0000000e11187c25 */ /* 0x044fe4000f8e000e */
[----:B------:R-:W2:Y:S02]  /*0f20*/  @!P1 LDG.E.64.CONSTANT R14, desc[UR4][R22.64+0x18] ;  /* 0x00001804160e9981 */ /* 0x000ea4000c1e9b00 */
[----:B------:R-:W-:Y:S01]  /*0f30*/  IMAD R25, R17, UR15, R25 ;  /* 0x0000000f11197c24 */ /* 0x000fe2000f8e0219 */
[----:B------:R-:W-:-:S04]  /*0f40*/  ISETP.GE.U32.AND P0, PT, R24, UR12, PT ;  /* 0x0000000c18007c0c */ /* 0x000fc8000bf06070 */
[----:B------:R-:W-:-:S13]  /*0f50*/  ISETP.GE.U32.AND.EX P0, PT, R25, UR13, PT, P0 ;  /* 0x0000000d19007c0c */ /* 0x000fda000bf06100 */
[----:B------:R-:W0:Y:S01]  /*0f60*/  @!P0 LDC.64 R20, c[0x0][0x3d8] ;  /* 0x0000f600ff148b82 */ /* 0x000e220000000a00 */
[----:B------:R-:W-:Y:S01]  /*0f70*/  @!P0 IMAD R17, R25, 0x28, RZ ;  /* 0x0000002819118824 */ /* 0x000fe200078e02ff */
[----:B----4-:R-:W-:Y:S02]  /*0f80*/  @!P1 LOP3.LUT R8, R8, R18, RZ, 0x3c, !PT ;  /* 0x0000001208089212 */ /* 0x010fe400078e3cff */
[----:B------:R-:W-:Y:S01]  /*0f90*/  @!P1 LOP3.LUT R9, R9, R19, RZ, 0x3c, !PT ;  /* 0x0000001309099212 */ /* 0x000fe200078e3cff */
[----:B0-----:R-:W-:-:S04]  /*0fa0*/  @!P0 IMAD.WIDE.U32 R20, R24, 0x28, R20 ;  /* 0x0000002818148825 */ /* 0x001fc800078e0014 */
[----:B------:R-:W-:Y:S02]  /*0fb0*/  @!P0 IMAD.IADD R21, R21, 0x1, R17 ;  /* 0x0000000115158824 */ /* 0x000fe400078e0211 */
[----:B------:R-:W3:Y:S04]  /*0fc0*/  @!P1 LDG.E.64.CONSTANT R16, desc[UR4][R22.64+0x20] ;  /* 0x0000200416109981 */ /* 0x000ee8000c1e9b00 */
[----:B------:R-:W4:Y:S04]  /*0fd0*/  @!P0 LDG.E.64.CONSTANT R18, desc[UR4][R20.64] ;  /* 0x0000000414128981 */ /* 0x000f28000c1e9b00 */
[----:B------:R-:W5:Y:S01]  /*0fe0*/  @!P0 LDG.E.64.CONSTANT R22, desc[UR4][R20.64+0x20] ;  /* 0x0000200414168981 */ /* 0x000f62000c1e9b00 */
[----:B--2---:R-:W-:-:S02]  /*0ff0*/  @!P1 LOP3.LUT R10, R10, R14, RZ, 0x3c, !PT ;  /* 0x0000000e0a0a9212 */ /* 0x004fc400078e3cff */
[----:B------:R-:W-:Y:S02]  /*1000*/  @!P1 LOP3.LUT R11, R11, R15, RZ, 0x3c, !PT ;  /* 0x0000000f0b0b9212 */ /* 0x000fe400078e3cff */
[----:B------:R-:W2:Y:S01]  /*1010*/  @!P0 LDG.E.64.CONSTANT R14, desc[UR4][R20.64+0x8] ;  /* 0x00000804140e8981 */ /* 0x000ea2000c1e9b00 */
[----:B---3--:R-:W-:Y:S02]  /*1020*/  @!P1 LOP3.LUT R12, R12, R16, RZ, 0x3c, !PT ;  /* 0x000000100c0c9212 */ /* 0x008fe400078e3cff */
[----:B------:R-:W-:Y:S02]  /*1030*/  @!P1 LOP3.LUT R13, R13, R17, RZ, 0x3c, !PT ;  /* 0x000000110d0d9212 */ /* 0x000fe400078e3cff */
[----:B----4-:R-:W-:Y:S01]  /*1040*/  @!P0 LOP3.LUT R4, R4, R18, RZ, 0x3c, !PT ;  /* 0x0000001204048212 */ /* 0x010fe200078e3cff */
[----:B------:R-:W3:Y:S01]  /*1050*/  @!P0 LDG.E.64.CONSTANT R16, desc[UR4][R20.64+0x10] ;  /* 0x0000100414108981 */ /* 0x000ee2000c1e9b00 */
[----:B------:R-:W-:-:S03]  /*1060*/  @!P0 LOP3.LUT R5, R5, R19, RZ, 0x3c, !PT ;  /* 0x0000001305058212 */ /* 0x000fc600078e3cff */
[----:B------:R-:W4:Y:S01]  /*1070*/  @!P0 LDG.E.64.CONSTANT R18, desc[UR4][R20.64+0x18] ;  /* 0x0000180414128981 */ /* 0x000f22000c1e9b00 */
[----:B------:R-:W-:-:S05]  /*1080*/  VIADD R29, R29, 0x4 ;  /* 0x000000041d1d7836 */ /* 0x000fca0000000000 */
[----:B------:R-:W-:Y:S01]  /*1090*/  ISETP.NE.AND P1, PT, R29, RZ, PT ;  /* 0x000000ff1d00720c */ /* 0x000fe20003f25270 */
[----:B------:R-:W-:Y:S01]  /*10a0*/  VIADD R28, R28, 0x80 ;  /* 0x000000801c1c7836 */ /* 0x000fe20000000000 */
[----:B-----5:R-:W-:Y:S01]  /*10b0*/  @!P0 LOP3.LUT R12, R12, R22, RZ, 0x3c, !PT ;  /* 0x000000160c0c8212 */ /* 0x020fe200078e3cff */
[----:B------:R-:W-:Y:S01]  /*10c0*/  VIADD R27, R27, 0x80 ;  /* 0x000000801b1b7836 */ /* 0x000fe20000000000 */
[----:B------:R-:W-:Y:S02]  /*10d0*/  @!P0 LOP3.LUT R13, R13, R23, RZ, 0x3c, !PT ;  /* 0x000000170d0d8212 */ /* 0x000fe400078e3cff */
[----:B--2---:R-:W-:Y:S02]  /*10e0*/  @!P0 LOP3.LUT R6, R6, R14, RZ, 0x3c, !PT ;  /* 0x0000000e06068212 */ /* 0x004fe400078e3cff */
[----:B------:R-:W-:Y:S02]  /*10f0*/  @!P0 LOP3.LUT R7, R7, R15, RZ, 0x3c, !PT ;  /* 0x0000000f07078212 */ /* 0x000fe400078e3cff */
[----:B---3--:R-:W-:-:S02]  /*1100*/  @!P0 LOP3.LUT R8, R8, R16, RZ, 0x3c, !PT ;  /* 0x0000001008088212 */ /* 0x008fc400078e3cff */
[----:B------:R-:W-:Y:S02]  /*1110*/  @!P0 LOP3.LUT R9, R9, R17, RZ, 0x3c, !PT ;  /* 0x0000001109098212 */ /* 0x000fe400078e3cff */
[----:B----4-:R-:W-:Y:S02]  /*1120*/  @!P0 LOP3.LUT R10, R10, R18, RZ, 0x3c, !PT ;  /* 0x000000120a0a8212 */ /* 0x010fe400078e3cff */
[----:B------:R-:W-:Y:S01]  /*1130*/  @!P0 LOP3.LUT R11, R11, R19, RZ, 0x3c, !PT ;  /* 0x000000130b0b8212 */ /* 0x000fe200078e3cff */
[----:B------:R-:W-:Y:S06]  /*1140*/  @P1 BRA `(.L_x_6) ;  /* 0xfffffff800101947 */ /* 0x000fec000383ffff */
.L_x_5:
[----:B------:R-:W-:Y:S05]  /*1150*/  BSYNC.RECONVERGENT B2 ;  /* 0x0000000000027941 */ /* 0x000fea0003800200 */
.L_x_4:
[----:B------:R-:W-:-:S07]  /*1160*/  VIADD R28, R28, 0xffffffc0 ;  /* 0xffffffc01c1c7836 */ /* 0x000fce0000000000 */
.L_x_3:
[----:B------:R-:W-:Y:S05]  /*1170*/  BSYNC.RECONVERGENT B1 ;  /* 0x0000000000017941 */ /* 0x000fea0003800200 */
.L_x_2:
[----:B------:R-:W-:-:S04]  /*1180*/  LEA.HI R14, R26, 0x1, RZ, 0x1b ;  /* 0x000000011a0e7811 */ /* 0x000fc800078fd8ff */
[----:B------:R-:W-:-:S13]  /*1190*/  LOP3.LUT P0, R14, R14, 0x3, RZ, 0xc0, !PT ;  /* 0x000000030e0e7812 */ /* 0x000fda000780c0ff */
[----:B------:R-:W-:Y:S05]  /*11a0*/  @!P0 BRA `(.L_x_1) ;  /* 0x0000000400948947 */ /* 0x000fea0003800000 */
[----:B------:R-:W-:Y:S01]  /*11b0*/  ISETP.NE.AND P0, PT, R14, 0x1, PT ;  /* 0x000000010e00780c */ /* 0x000fe20003f05270 */
[----:B------:R-:W-:Y:S01]  /*11c0*/  BSSY.RECONVERGENT B1, `(.L_x_7) ;  /* 0x0000041000017945 */ /* 0x000fe20003800200 */
[----:B------:R-:W-:-:S11]  /*11d0*/  LOP3.LUT P2, RZ, R26, 0x20, RZ, 0xc0, !PT ;  /* 0x000000201aff7812 */ /* 0x000fd6000784c0ff */
[----:B------:R-:W-:Y:S05]  /*11e0*/  @!P0 BRA `(.L_x_8) ;  /* 0x0000000000f88947 */ /* 0x000fea0003800000 */
[----:B------:R-:W0:Y:S01]  /*11f0*/  LDC.64 R18, c[0x0][0x3a8] ;  /* 0x0000ea00ff127b82 */ /* 0x000e220000000a00 */
[----:B-----5:R-:W-:Y:S01]  /*1200*/  IMAD.IADD R21, R3, 0x1, R28 ;  /* 0x0000000103157824 */ /* 0x020fe200078e021c */
[----:B------:R-:W1:Y:S06]  /*1210*/  LDCU.128 UR8, c[0x0][0x380] ;  /* 0x00007000ff0877ac */ /* 0x000e6c0008000c00 */
[----:B------:R-:W2:Y:S01]  /*1220*/  LDC.64 R16, c[0x0][0x3b0] ;  /* 0x0000ec00ff107b82 */ /* 0x000ea20000000a00 */
[----:B0-----:R-:W-:-:S06]  /*1230*/  IMAD.WIDE.U32 R14, R21, 0x4, R18 ;  /* 0x00000004150e7825 */ /* 0x001fcc00078e0012 */
[----:B------:R-:W1:Y:S01]  /*1240*/  LDG.E.CONSTANT R15, desc[UR4][R14.64] ;  /* 0x000000040e0f7981 */ /* 0x000e62000c1e9900 */
[----:B--2---:R-:W-:-:S05]  /*1250*/  IMAD.WIDE.U32 R26, R21, 0x4, R16 ;  /* 0x00000004151a7825 */ /* 0x004fca00078e0010 */
[----:B------:R-:W1:Y:S01]  /*1260*/  LDG.E.CONSTANT R22, desc[UR4][R26.64] ;  /* 0x000000041a167981 */ /* 0x000e62000c1e9900 */
[----:B------:R-:W-:Y:S02]  /*1270*/  IMAD.MOV.U32 R23, RZ, RZ, RZ ;  /* 0x000000ffff177224 */ /* 0x000fe400078e00ff */
[----:B------:R-:W-:Y:S02]  /*1280*/  VIADD R21, R21, 0x20 ;  /* 0x0000002015157836 */ /* 0x000fe40000000000 */
[----:B-1----:R-:W-:-:S04]  /*1290*/  IMAD.WIDE.U32 R22, R15, UR10, R22 ;  /* 0x0000000a0f167c25 */ /* 0x002fc8000f8e0016 */
[----:B------:R-:W-:Y:S01]  /*12a0*/  IMAD R29, R15, UR11, R23 ;  /* 0x0000000b0f1d7c24 */ /* 0x000fe2000f8e0217 */
[----:B------:R-:W-:-:S04]  /*12b0*/  ISETP.GE.U32.AND P0, PT, R22, UR8, PT ;  /* 0x0000000816007c0c */ /* 0x000fc8000bf06070 */
[----:B------:R-:W-:-:S13]  /*12c0*/  ISETP.GE.U32.AND.EX P0, PT, R29, UR9, PT, P0 ;  /* 0x000000091d007c0c */ /* 0x000fda000bf06100 */
[----:B------:R-:W0:Y:S01]  /*12d0*/  @!P0 LDC.64 R24, c[0x0][0x3d8] ;  /* 0x0000f600ff188b82 */ /* 0x000e220000000a00 */
[----:B------:R-:W-:Y:S02]  /*12e0*/  @!P0 IMAD R29, R29, 0x28, RZ ;  /* 0x000000281d1d8824 */ /* 0x000fe400078e02ff */
[----:B0-----:R-:W-:-:S04]  /*12f0*/  @!P0 IMAD.WIDE.U32 R22, R22, 0x28, R24 ;  /* 0x0000002816168825 */ /* 0x001fc800078e0018 */
[----:B------:R-:W-:-:S05]  /*1300*/  @!P0 IMAD.IADD R23, R23, 0x1, R29 ;  /* 0x0000000117178824 */ /* 0x000fca00078e021d */
[----:B------:R-:W2:Y:S01]  /*1310*/  @!P0 LDG.E.64.CONSTANT R14, desc[UR4][R22.64] ;  /* 0x00000004160e8981 */ /* 0x000ea2000c1e9b00 */
[----:B------:R-:W-:-:S04]  /*1320*/  IMAD.WIDE.U32 R26, R21, 0x4, R18 ;  /* 0x00000004151a7825 */ /* 0x000fc800078e0012 */
[----:B------:R-:W-:Y:S02]  /*1330*/  IMAD.WIDE.U32 R24, R21, 0x4, R16 ;  /* 0x0000000415187825 */ /* 0x000fe400078e0010 */
[----:B------:R-:W3:Y:S04]  /*1340*/  LDG.E.CONSTANT R27, desc[UR4][R26.64] ;  /* 0x000000041a1b7981 */ /* 0x000ee8000c1e9900 */
[----:B------:R-:W3:Y:S04]  /*1350*/  LDG.E.CONSTANT R18, desc[UR4][R24.64] ;  /* 0x0000000418127981 */ /* 0x000ee8000c1e9900 */
[----:B------:R-:W4:Y:S04]  /*1360*/  @!P0 LDG.E.64.CONSTANT R20, desc[UR4][R22.64+0x8] ;  /* 0x0000080416148981 */ /* 0x000f28000c1e9b00 */
[----:B------:R-:W4:Y:S01]  /*1370*/  @!P0 LDG.E.64.CONSTANT R16, desc[UR4][R22.64+0x10] ;  /* 0x0000100416108981 */ /* 0x000f22000c1e9b00 */
[----:B------:R-:W-:Y:S01]  /*1380*/  IMAD.MOV.U32 R19, RZ, RZ, RZ ;  /* 0x000000ffff137224 */ /* 0x000fe200078e00ff */
[----:B--2---:R-:W-:-:S02]  /*1390*/  @!P0 LOP3.LUT R4, R4, R14, RZ, 0x3c, !PT ;  /* 0x0000000e04048212 */ /* 0x004fc400078e3cff */
[----:B------:R-:W-:Y:S02]  /*13a0*/  @!P0 LOP3.LUT R5, R5, R15, RZ, 0x3c, !PT ;  /* 0x0000000f05058212 */ /* 0x000fe400078e3cff */
[----:B------:R-:W2:Y:S01]  /*13b0*/  @!P0 LDG.E.64.CONSTANT R14, desc[UR4][R22.64+0x18] ;  /* 0x00001804160e8981 */ /* 0x000ea2000c1e9b00 */
[----:B---3--:R-:W-:-:S03]  /*13c0*/  IMAD.WIDE.U32 R18, R27, UR10, R18 ;  /* 0x0000000a1b127c25 */ /* 0x008fc6000f8e0012 */
[----:B------:R-:W3:Y:S01]  /*13d0*/  @!P0 LDG.E.64.CONSTANT R22, desc[UR4][R22.64+0x20] ;  /* 0x0000200416168981 */ /* 0x000ee2000c1e9b00 */
[----:B------:R-:W-:Y:S01]  /*13e0*/  IMAD R19, R27, UR11, R19 ;  /* 0x0000000b1b137c24 */ /* 0x000fe2000f8e0213 */
[----:B------:R-:W-:-:S04]  /*13f0*/  ISETP.GE.U32.AND P1, PT, R18, UR8, PT ;  /* 0x0000000812007c0c */ /* 0x000fc8000bf26070 */
[----:B------:R-:W-:Y:S02]  /*1400*/  ISETP.GE.U32.AND.EX P1, PT, R19, UR9, PT, P1 ;  /* 0x0000000913007c0c */ /* 0x000fe4000bf26110 */
[----:B----4-:R-:W-:Y:S02]  /*1410*/  @!P0 LOP3.LUT R6, R6, R20, RZ, 0x3c, !PT ;  /* 0x0000001406068212 */ /* 0x010fe400078e3cff */
[----:B------:R-:W-:-:S09]  /*1420*/  @!P0 LOP3.LUT R7, R7, R21, RZ, 0x3c, !PT ;  /* 0x0000001507078212 */ /* 0x000fd200078e3cff */
[----:B------:R-:W0:Y:S01]  /*1430*/  @!P1 LDC.64 R20, c[0x0][0x3d8] ;  /* 0x0000f600ff149b82 */ /* 0x000e220000000a00 */
[----:B------:R-:W-:Y:S01]  /*1440*/  @!P1 IMAD R19, R19, 0x28, RZ ;  /* 0x0000002813139824 */ /* 0x000fe200078e02ff */
[----:B------:R-:W-:Y:S02]  /*1450*/  @!P0 LOP3.LUT R8, R8, R16, RZ, 0x3c, !PT ;  /* 0x0000001008088212 */ /* 0x000fe400078e3cff */
[----:B------:R-:W-:Y:S01]  /*1460*/  @!P0 LOP3.LUT R9, R9, R17, RZ, 0x3c, !PT ;  /* 0x0000001109098212 */ /* 0x000fe200078e3cff */
[----:B0-----:R-:W-:-:S04]  /*1470*/  @!P1 IMAD.WIDE.U32 R24, R18, 0x28, R20 ;  /* 0x0000002812189825 */ /* 0x001fc800078e0014 */
[----:B------:R-:W-:-:S05]  /*1480*/  @!P1 IMAD.IADD R25, R25, 0x1, R19 ;  /* 0x0000000119199824 */ /* 0x000fca00078e0213 */
[----:B------:R-:W4:Y:S04]  /*1490*/  @!P1 LDG.E.64.CONSTANT R20, desc[UR4][R24.64] ;  /* 0x0000000418149981 */ /* 0x000f28000c1e9b00 */
[----:B------:R-:W4:Y:S04]  /*14a0*/  @!P1 LDG.E.64.CONSTANT R18, desc[UR4][R24.64+0x8] ;  /* 0x0000080418129981 */ /* 0x000f28000c1e9b00 */
[----:B------:R-:W4:Y:S04]  /*14b0*/  @!P1 LDG.E.64.CONSTANT R16, desc[UR4][R24.64+0x10] ;  /* 0x0000100418109981 */ /* 0x000f28000c1e9b00 */
[----:B------:R-:W4:Y:S01]  /*14c0*/  @!P1 LDG.E.64.CONSTANT R26, desc[UR4][R24.64+0x20] ;  /* 0x00002004181a9981 */ /* 0x000f22000c1e9b00 */
[----:B--2---:R-:W-:-:S02]  /*14d0*/  @!P0 LOP3.LUT R10, R10, R14, RZ, 0x3c, !PT ;  /* 0x0000000e0a0a8212 */ /* 0x004fc400078e3cff */
[----:B------:R-:W-:Y:S02]  /*14e0*/  @!P0 LOP3.LUT R11, R11, R15, RZ, 0x3c, !PT ;  /* 0x0000000f0b0b8212 */ /* 0x000fe400078e3cff */
[----:B------:R-:W2:Y:S01]  /*14f0*/  @!P1 LDG.E.64.CONSTANT R14, desc[UR4][R24.64+0x18] ;  /* 0x00001804180e9981 */ /* 0x000ea2000c1e9b00 */
[----:B------:R-:W-:Y:S01]  /*1500*/  VIADD R28, R28, 0x40 ;  /* 0x000000401c1c7836 */ /* 0x000fe20000000000 */
[----:B---3--:R-:W-:Y:S02]  /*1510*/  @!P0 LOP3.LUT R12, R12, R22, RZ, 0x3c, !PT ;  /* 0x000000160c0c8212 */ /* 0x008fe400078e3cff */
[----:B------:R-:W-:Y:S02]  /*1520*/  @!P0 LOP3.LUT R13, R13, R23, RZ, 0x3c, !PT ;  /* 0x000000170d0d8212 */ /* 0x000fe400078e3cff */
[----:B----4-:R-:W-:Y:S02]  /*1530*/  @!P1 LOP3.LUT R4, R4, R20, RZ, 0x3c, !PT ;  /* 0x0000001404049212 */ /* 0x010fe400078e3cff */
[----:B------:R-:W-:-:S02]  /*1540*/  @!P1 LOP3.LUT R5, R5, R21, RZ, 0x3c, !PT ;  /* 0x0000001505059212 */ /* 0x000fc400078e3cff */
[----:B------:R-:W-:Y:S02]  /*1550*/  @!P1 LOP3.LUT R6, R6, R18, RZ, 0x3c, !PT ;  /* 0x0000001206069212 */ /* 0x000fe400078e3cff */
[----:B------:R-:W-:Y:S02]  /*1560*/  @!P1 LOP3.LUT R7, R7, R19, RZ, 0x3c, !PT ;  /* 0x0000001307079212 */ /* 0x000fe400078e3cff */
[----:B------:R-:W-:Y:S02]  /*1570*/  @!P1 LOP3.LUT R8, R8, R16, RZ, 0x3c, !PT ;  /* 0x0000001008089212 */ /* 0x000fe400078e3cff */
[----:B------:R-:W-:Y:S02]  /*1580*/  @!P1 LOP3.LUT R9, R9, R17, RZ, 0x3c, !PT ;  /* 0x0000001109099212 */ /* 0x000fe400078e3cff */
[----:B------:R-:W-:Y:S02]  /*1590*/  @!P1 LOP3.LUT R12, R12, R26, RZ, 0x3c, !PT ;  /* 0x0000001a0c0c9212 */ /* 0x000fe400078e3cff */
[----:B------:R-:W-:-:S02]  /*15a0*/  @!P1 LOP3.LUT R13, R13, R27, RZ, 0x3c, !PT ;  /* 0x0000001b0d0d9212 */ /* 0x000fc400078e3cff */
[----:B--2---:R-:W-:Y:S02]  /*15b0*/  @!P1 LOP3.LUT R10, R10, R14, RZ, 0x3c, !PT ;  /* 0x0000000e0a0a9212 */ /* 0x004fe400078e3cff */
[----:B------:R-:W-:-:S07]  /*15c0*/  @!P1 LOP3.LUT R11, R11, R15, RZ, 0x3c, !PT ;  /* 0x0000000f0b0b9212 */ /* 0x000fce00078e3cff */
.L_x_8:
[----:B------:R-:W-:Y:S05]  /*15d0*/  BSYNC.RECONVERGENT B1 ;  /* 0x0000000000017941 */ /* 0x000fea0003800200 */
.L_x_7:
[----:B------:R-:W-:Y:S05]  /*15e0*/  @P2 BRA `(.L_x_1) ;  /* 0x0000000000842947 */ /* 0x000fea0003800000 */
[----:B------:R-:W0:Y:S01]  /*15f0*/  LDC.64 R16, c[0x0][0x3b0] ;  /* 0x0000ec00ff107b82 */ /* 0x000e220000000a00 */
[----:B-----5:R-:W-:Y:S01]  /*1600*/  IMAD.IADD R3, R3, 0x1, R28 ;  /* 0x0000000103037824 */ /* 0x020fe200078e021c */
[----:B------:R-:W1:Y:S06]  /*1610*/  LDCU.128 UR8, c[0x0][0x380] ;  /* 0x00007000ff0877ac */ /* 0x000e6c0008000c00 */
[----:B------:R-:W2:Y:S01]  /*1620*/  LDC.64 R14, c[0x0][0x3a8] ;  /* 0x0000ea00ff0e7b82 */ /* 0x000ea20000000a00 */
[----:B0-----:R-:W-:-:S06]  /*1630*/  IMAD.WIDE.U32 R16, R3, 0x4, R16 ;  /* 0x0000000403107825 */ /* 0x001fcc00078e0010 */
[----:B------:R0:W1:Y:S01]  /*1640*/  LDG.E.CONSTANT R16, desc[UR4][R16.64] ;  /* 0x0000000410107981 */ /* 0x000062000c1e9900 */
[----:B--2---:R-:W-:-:S06]  /*1650*/  IMAD.WIDE.U32 R14, R3, 0x4, R14 ;  /* 0x00000004030e7825 */ /* 0x004fcc00078e000e */
[----:B------:R-:W1:Y:S01]  /*1660*/  LDG.E.CONSTANT R15, desc[UR4][R14.64] ;  /* 0x000000040e0f7981 */ /* 0x000e62000c1e9900 */
[----:B0-----:R-:W-:Y:S02]  /*1670*/  IMAD.MOV.U32 R17, RZ, RZ, RZ ;  /* 0x000000ffff117224 */ /* 0x001fe400078e00ff */
[----:B-1----:R-:W-:-:S04]  /*1680*/  IMAD.WIDE.U32 R18, R15, UR10, R16 ;  /* 0x0000000a0f127c25 */ /* 0x002fc8000f8e0010 */
[----:B------:R-:W-:Y:S01]  /*1690*/  IMAD R3, R15, UR11, R19 ;  /* 0x0000000b0f037c24 */ /* 0x000fe2000f8e0213 */
[----:B------:R-:W-:-:S04]  /*16a0*/  ISETP.GE.U32.AND P0, PT, R18, UR8, PT ;  /* 0x0000000812007c0c */ /* 0x000fc8000bf06070 */
[----:B------:R-:W-:-:S13]  /*16b0*/  ISETP.GE.U32.AND.EX P0, PT, R3, UR9, PT, P0 ;  /* 0x0000000903007c0c */ /* 0x000fda000bf06100 */
[----:B------:R-:W-:Y:S05]  /*16c0*/  @P0 BRA `(.L_x_1) ;  /* 0x00000000004c0947 */ /* 0x000fea0003800000 */
[----:B------:R-:W0:Y:S01]  /*16d0*/  LDC.64 R14, c[0x0][0x3d8] ;  /* 0x0000f600ff0e7b82 */ /* 0x000e220000000a00 */
[----:B------:R-:W-:Y:S02]  /*16e0*/  IMAD R3, R3, 0x28, RZ ;  /* 0x0000002803037824 */ /* 0x000fe400078e02ff */
[----:B0-----:R-:W-:-:S04]  /*16f0*/  IMAD.WIDE.U32 R14, R18, 0x28, R14 ;  /* 0x00000028120e7825 */ /* 0x001fc800078e000e */
[----:B------:R-:W-:-:S05]  /*1700*/  IMAD.IADD R15, R15, 0x1, R3 ;  /* 0x000000010f0f7824 */ /* 0x000fca00078e0203 */
[----:B------:R-:W2:Y:S04]  /*1710*/  LDG.E.64.CONSTANT R16, desc[UR4][R14.64] ;  /* 0x000000040e107981 */ /* 0x000ea8000c1e9b00 */
[----:B------:R-:W3:Y:S04]  /*1720*/  LDG.E.64.CONSTANT R18, desc[UR4][R14.64+0x8] ;  /* 0x000008040e127981 */ /* 0x000ee8000c1e9b00 */
[----:B------:R-:W4:Y:S04]  /*1730*/  LDG.E.64.CONSTANT R20, desc[UR4][R14.64+0x10] ;  /* 0x000010040e147981 */ /* 0x000f28000c1e9b00 */
[----:B------:R-:W5:Y:S04]  /*1740*/  LDG.E.64.CONSTANT R22, desc[UR4][R14.64+0x18] ;  /* 0x000018040e167981 */ /* 0x000f68000c1e9b00 */
[----:B------:R-:W5:Y:S01]  /*1750*/  LDG.E.64.CONSTANT R24, desc[UR4][R14.64+0x20] ;  /* 0x000020040e187981 */ /* 0x000f62000c1e9b00 */
[----:B--2---:R-:W-:-:S02]  /*1760*/  LOP3.LUT R4, R4, R16, RZ, 0x3c, !PT ;  /* 0x0000001004047212 */ /* 0x004fc400078e3cff */
[----:B------:R-:W-:Y:S02]  /*1770*/  LOP3.LUT R5, R5, R17, RZ, 0x3c, !PT ;  /* 0x0000001105057212 */ /* 0x000fe400078e3cff */
[----:B---3--:R-:W-:Y:S02]  /*1780*/  LOP3.LUT R6, R6, R18, RZ, 0x3c, !PT ;  /* 0x0000001206067212 */ /* 0x008fe400078e3cff */
[----:B------:R-:W-:Y:S02]  /*1790*/  LOP3.LUT R7, R7, R19, RZ, 0x3c, !PT ;  /* 0x0000001307077212 */ /* 0x000fe400078e3cff */
[----:B----4-:R-:W-:Y:S02]  /*17a0*/  LOP3.LUT R8, R8, R20, RZ, 0x3c, !PT ;  /* 0x0000001408087212 */ /* 0x010fe400078e3cff */
[----:B------:R-:W-:Y:S02]  /*17b0*/  LOP3.LUT R9, R9, R21, RZ, 0x3c, !PT ;  /* 0x0000001509097212 */ /* 0x000fe400078e3cff */
[----:B-----5:R-:W-:-:S02]  /*17c0*/  LOP3.LUT R10, R10, R22, RZ, 0x3c, !PT ;  /* 0x000000160a0a7212 */ /* 0x020fc400078e3cff */
[----:B------:R-:W-:Y:S02]  /*17d0*/  LOP3.LUT R11, R11, R23, RZ, 0x3c, !PT ;  /* 0x000000170b0b7212 */ /* 0x000fe400078e3cff */
[----:B------:R-:W-:Y:S02]  /*17e0*/  LOP3.LUT R12, R12, R24, RZ, 0x3c, !PT ;  /* 0x000000180c0c7212 */ /* 0x000fe400078e3cff */
[----:B------:R-:W-:-:S07]  /*17f0*/  LOP3.LUT R13, R13, R25, RZ, 0x3c, !PT ;  /* 0x000000190d0d7212 */ /* 0x000fce00078e3cff */
.L_x_1:
[----:B------:R-:W-:Y:S05]  /*1800*/  BSYNC.RECONVERGENT B0 ;  /* 0x0000000000007941 */ /* 0x000fea0003800200 */
.L_x_0:
[----:B-----5:R-:W0:Y:S01]  /*1810*/  SHFL.BFLY PT, R3, R4, 0x10, 0x1f ;  /* 0x0e001f0004037f89 */ /* 0x020e2200000e0000 */
[----:B------:R-:W-:-:S03]  /*1820*/  ISETP.NE.AND P0, PT, R2, RZ, PT ;  /* 0x000000ff0200720c */ /* 0x000fc60003f05270 */
[----:B------:R-:W1:Y:S04]  /*1830*/  SHFL.BFLY PT, R16, R5, 0x10, 0x1f ;  /* 0x0e001f0005107f89 */ /* 0x000e6800000e0000 */
[----:B------:R-:W2:Y:S04]  /*1840*/  SHFL.BFLY PT, R17, R6, 0x10, 0x1f ;  /* 0x0e001f0006117f89 */ /* 0x000ea800000e0000 */
[----:B------:R-:W3:Y:S04]  /*1850*/  SHFL.BFLY PT, R18, R7, 0x10, 0x1f ;  /* 0x0e001f0007127f89 */ /* 0x000ee800000e0000 */
[----:B------:R-:W4:Y:S04]  /*1860*/  SHFL.BFLY PT, R19, R8, 0x10, 0x1f ;  /* 0x0e001f0008137f89 */ /* 0x000f2800000e0000 */
[----:B------:R-:W4:Y:S04]  /*1870*/  SHFL.BFLY PT, R20, R9, 0x10, 0x1f ;  /* 0x0e001f0009147f89 */ /* 0x000f2800000e0000 */
[----:B------:R-:W4:Y:S01]  /*1880*/  SHFL.BFLY PT, R21, R10, 0x10, 0x1f ;  /* 0x0e001f000a157f89 */ /* 0x000f2200000e0000 */
[----:B0-----:R-:W-:-:S03]  /*1890*/  LOP3.LUT R3, R3, R4, RZ, 0x3c, !PT ;  /* 0x0000000403037212 */ /* 0x001fc600078e3cff */
[----:B------:R-:W0:Y:S01]  /*18a0*/  SHFL.BFLY PT, R22, R11, 0x10, 0x1f ;  /* 0x0e001f000b167f89 */ /* 0x000e2200000e0000 */
[----:B-1----:R-:W-:-:S03]  /*18b0*/  LOP3.LUT R4, R16, R5, RZ, 0x3c, !PT ;  /* 0x0000000510047212 */ /* 0x002fc600078e3cff */
[----:B------:R-:W1:Y:S01]  /*18c0*/  SHFL.BFLY PT, R15, R12, 0x10, 0x1f ;  /* 0x0e001f000c0f7f89 */ /* 0x000e6200000e0000 */
[----:B--2---:R-:W-:-:S03]  /*18d0*/  LOP3.LUT R5, R17, R6, RZ, 0x3c, !PT ;  /* 0x0000000611057212 */ /* 0x004fc600078e3cff */
[----:B------:R-:W2:Y:S01]  /*18e0*/  SHFL.BFLY PT, R14, R13, 0x10, 0x1f ;  /* 0x0e001f000d0e7f89 */ /* 0x000ea200000e0000 */
[----:B---3--:R-:W-:Y:S02]  /*18f0*/  LOP3.LUT R6, R18, R7, RZ, 0x3c, !PT ;  /* 0x0000000712067212 */ /* 0x008fe400078e3cff */
[----:B----4-:R-:W-:Y:S01]  /*1900*/  LOP3.LUT R7, R19, R8, RZ, 0x3c, !PT ;  /* 0x0000000813077212 */ /* 0x010fe200078e3cff */
[----:B------:R-:W3:Y:S01]  /*1910*/  SHFL.BFLY PT, R16, R3, 0x8, 0x1f ;  /* 0x0d001f0003107f89 */ /* 0x000ee200000e0000 */
[----:B------:R-:W-:-:S03]  /*1920*/  LOP3.LUT R8, R20, R9, RZ, 0x3c, !PT ;  /* 0x0000000914087212 */ /* 0x000fc600078e3cff */
[----:B------:R-:W4:Y:S01]  /*1930*/  SHFL.BFLY PT, R17, R4, 0x8, 0x1f ;  /* 0x0d001f0004117f89 */ /* 0x000f2200000e0000 */
[----:B------:R-:W-:-:S03]  /*1940*/  LOP3.LUT R9, R21, R10, RZ, 0x3c, !PT ;  /* 0x0000000a15097212 */ /* 0x000fc600078e3cff */
[----:B------:R-:W4:Y:S01]  /*1950*/  SHFL.BFLY PT, R18, R5, 0x8, 0x1f ;  /* 0x0d001f0005127f89 */ /* 0x000f2200000e0000 */
[----:B0-----:R-:W-:-:S03]  /*1960*/  LOP3.LUT R10, R22, R11, RZ, 0x3c, !PT ;  /* 0x0000000b160a7212 */ /* 0x001fc600078e3cff */
[----:B------:R-:W0:Y:S01]  /*1970*/  SHFL.BFLY PT, R19, R6, 0x8, 0x1f ;  /* 0x0d001f0006137f89 */ /* 0x000e2200000e0000 */
[----:B-1----:R-:W-:-:S03]  /*1980*/  LOP3.LUT R15, R15, R12, RZ, 0x3c, !PT ;  /* 0x0000000c0f0f7212 */ /* 0x002fc600078e3cff */
[----:B------:R-:W1:Y:S01]  /*1990*/  SHFL.BFLY PT, R20, R7, 0x8, 0x1f ;  /* 0x0d001f0007147f89 */ /* 0x000e6200000e0000 */
[----:B--2---:R-:W-:-:S03]  /*19a0*/  LOP3.LUT R14, R14, R13, RZ, 0x3c, !PT ;  /* 0x0000000d0e0e7212 */ /* 0x004fc600078e3cff */
[----:B------:R-:W2:Y:S04]  /*19b0*/  SHFL.BFLY PT, R21, R8, 0x8, 0x1f ;  /* 0x0d001f0008157f89 */ /* 0x000ea800000e0000 */
[----:B------:R-:W2:Y:S01]  /*19c0*/  SHFL.BFLY PT, R22, R9, 0x8, 0x1f ;  /* 0x0d001f0009167f89 */ /* 0x000ea200000e0000 */
[----:B---3--:R-:W-:-:S03]  /*19d0*/  LOP3.LUT R11, R16, R3, RZ, 0x3c, !PT ;  /* 0x00000003100b7212 */ /* 0x008fc600078e3cff */
[----:B------:R-:W3:Y:S01]  /*19e0*/  SHFL.BFLY PT, R23, R10, 0x8, 0x1f ;  /* 0x0d001f000a177f89 */ /* 0x000ee200000e0000 */
[----:B----4-:R-:W-:-:S03]  /*19f0*/  LOP3.LUT R3, R17, R4, RZ, 0x3c, !PT ;  /* 0x0000000411037212 */ /* 0x010fc600078e3cff */
[----:B------:R-:W4:Y:S01]  /*1a00*/  SHFL.BFLY PT, R12, R15, 0x8, 0x1f ;  /* 0x0d001f000f0c7f89 */ /* 0x000f2200000e0000 */
[----:B------:R-:W-:-:S03]  /*1a10*/  LOP3.LUT R4, R18, R5, RZ, 0x3c, !PT ;  /* 0x0000000512047212 */ /* 0x000fc600078e3cff */
[----:B------:R-:W4:Y:S01]  /*1a20*/  SHFL.BFLY PT, R13, R14, 0x8, 0x1f ;  /* 0x0d001f000e0d7f89 */ /* 0x000f2200000e0000 */
[----:B0-----:R-:W-:Y:S02]  /*1a30*/  LOP3.LUT R5, R19, R6, RZ, 0x3c, !PT ;  /* 0x0000000613057212 */ /* 0x001fe400078e3cff */
[----:B-1----:R-:W-:Y:S01]  /*1a40*/  LOP3.LUT R6, R20, R7, RZ, 0x3c, !PT ;  /* 0x0000000714067212 */ /* 0x002fe200078e3cff */
[----:B------:R-:W-:Y:S01]  /*1a50*/  SHFL.BFLY PT, R16, R3, 0x4, 0x1f ;  /* 0x0c801f0003107f89 */ /* 0x000fe200000e0000 */
[----:B--2---:R-:W-:-:S03]  /*1a60*/  LOP3.LUT R7, R21, R8, RZ, 0x3c, !PT ;  /* 0x0000000815077212 */ /* 0x004fc600078e3cff */
[----:B------:R-:W-:Y:S01]  /*1a70*/  SHFL.BFLY PT, R17, R4, 0x4, 0x1f ;  /* 0x0c801f0004117f89 */ /* 0x000fe200000e0000 */
[----:B------:R-:W-:-:S03]  /*1a80*/  LOP3.LUT R8, R22, R9, RZ, 0x3c, !PT ;  /* 0x0000000916087212 */ /* 0x000fc600078e3cff */
[----:B------:R-:W-:Y:S01]  /*1a90*/  SHFL.BFLY PT, R18, R5, 0x4, 0x1f ;  /* 0x0c801f0005127f89 */ /* 0x000fe200000e0000 */
[----:B---3--:R-:W-:-:S03]  /*1aa0*/  LOP3.LUT R9, R23, R10, RZ, 0x3c, !PT ;  /* 0x0000000a17097212 */ /* 0x008fc600078e3cff */
[----:B------:R-:W-:Y:S01]  /*1ab0*/  SHFL.BFLY PT, R19, R6, 0x4, 0x1f ;  /* 0x0c801f0006137f89 */ /* 0x000fe200000e0000 */
[----:B----4-:R-:W-:-:S03]  /*1ac0*/  LOP3.LUT R12, R12, R15, RZ, 0x3c, !PT ;  /* 0x0000000f0c0c7212 */ /* 0x010fc600078e3cff */
[----:B------:R-:W0:Y:S01]  /*1ad0*/  SHFL.BFLY PT, R10, R11, 0x4, 0x1f ;  /* 0x0c801f000b0a7f89 */ /* 0x000e2200000e0000 */
[----:B------:R-:W-:-:S03]  /*1ae0*/  LOP3.LUT R13, R13, R14, RZ, 0x3c, !PT ;  /* 0x0000000e0d0d7212 */ /* 0x000fc600078e3cff */
[----:B------:R-:W1:Y:S04]  /*1af0*/  SHFL.BFLY PT, R20, R7, 0x4, 0x1f ;  /* 0x0c801f0007147f89 */ /* 0x000e6800000e0000 */
[----:B------:R-:W2:Y:S04]  /*1b00*/  SHFL.BFLY PT, R21, R8, 0x4, 0x1f ;  /* 0x0c801f0008157f89 */ /* 0x000ea800000e0000 */
[----:B------:R-:W3:Y:S04]  /*1b10*/  SHFL.BFLY PT, R22, R9, 0x4, 0x1f ;  /* 0x0c801f0009167f89 */ /* 0x000ee800000e0000 */
[----:B------:R-:W4:Y:S04]  /*1b20*/  SHFL.BFLY PT, R15, R12, 0x4, 0x1f ;  /* 0x0c801f000c0f7f89 */ /* 0x000f2800000e0000 */
[----:B------:R-:W4:Y:S01]  /*1b30*/  SHFL.BFLY PT, R14, R13, 0x4, 0x1f ;  /* 0x0c801f000d0e7f89 */ /* 0x000f2200000e0000 */
[----:B0-----:R-:W-:-:S02]  /*1b40*/  LOP3.LUT R10, R10, R11, RZ, 0x3c, !PT ;  /* 0x0000000b0a0a7212 */ /* 0x001fc400078e3cff */
[----:B------:R-:W-:Y:S02]  /*1b50*/  LOP3.LUT R11, R16, R3, RZ, 0x3c, !PT ;  /* 0x00000003100b7212 */ /* 0x000fe400078e3cff */
[----:B------:R-:W-:Y:S01]  /*1b60*/  LOP3.LUT R16, R17, R4, RZ, 0x3c, !PT ;  /* 0x0000000411107212 */ /* 0x000fe200078e3cff */
[----:B------:R-:W0:Y:S01]  /*1b70*/  SHFL.BFLY PT, R3, R10, 0x2, 0x1f ;  /* 0x0c401f000a037f89 */ /* 0x000e2200000e0000 */
[----:B------:R-:W-:Y:S02]  /*1b80*/  LOP3.LUT R4, R18, R5, RZ, 0x3c, !PT ;  /* 0x0000000512047212 */ /* 0x000fe400078e3cff */
[----:B------:R-:W-:Y:S02]  /*1b90*/  LOP3.LUT R5, R19, R6, RZ, 0x3c, !PT ;  /* 0x0000000613057212 */ /* 0x000fe400078e3cff */
[----:B-1----:R-:W-:Y:S01]  /*1ba0*/  LOP3.LUT R17, R20, R7, RZ, 0x3c, !PT ;  /* 0x0000000714117212 */ /* 0x002fe200078e3cff */
[----:B------:R-:W1:Y:S01]  /*1bb0*/  SHFL.BFLY PT, R6, R11, 0x2, 0x1f ;  /* 0x0c401f000b067f89 */ /* 0x000e6200000e0000 */
[----:B--2---:R-:W-:-:S02]  /*1bc0*/  LOP3.LUT R18, R21, R8, RZ, 0x3c, !PT ;  /* 0x0000000815127212 */ /* 0x004fc400078e3cff */
[----:B---3--:R-:W-:Y:S01]  /*1bd0*/  LOP3.LUT R19, R22, R9, RZ, 0x3c, !PT ;  /* 0x0000000916137212 */ /* 0x008fe200078e3cff */
[----:B------:R-:W2:Y:S01]  /*1be0*/  SHFL.BFLY PT, R7, R16, 0x2, 0x1f ;  /* 0x0c401f0010077f89 */ /* 0x000ea200000e0000 */
[----:B----4-:R-:W-:-:S03]  /*1bf0*/  LOP3.LUT R15, R15, R12, RZ, 0x3c, !PT ;  /* 0x0000000c0f0f7212 */ /* 0x010fc600078e3cff */
[----:B------:R-:W3:Y:S01]  /*1c00*/  SHFL.BFLY PT, R8, R5, 0x2, 0x1f ;  /* 0x0c401f0005087f89 */ /* 0x000ee200000e0000 */
[----:B------:R-:W-:-:S03]  /*1c10*/  LOP3.LUT R14, R14, R13, RZ, 0x3c, !PT ;  /* 0x0000000d0e0e7212 */ /* 0x000fc600078e3cff */
[----:B------:R-:W4:Y:S04]  /*1c20*/  SHFL.BFLY PT, R13, R4, 0x2, 0x1f ;  /* 0x0c401f00040d7f89 */ /* 0x000f2800000e0000 */
[----:B------:R-:W4:Y:S01]  /*1c30*/  SHFL.BFLY PT, R20, R17, 0x2, 0x1f ;  /* 0x0c401f0011147f89 */ /* 0x000f2200000e0000 */
[----:B0-----:R-:W-:-:S03]  /*1c40*/  LOP3.LUT R2, R3, R10, RZ, 0x3c, !PT ;  /* 0x0000000a03027212 */ /* 0x001fc600078e3cff */
[----:B------:R-:W0:Y:S04]  /*1c50*/  SHFL.BFLY PT, R21, R18, 0x2, 0x1f ;  /* 0x0c401f0012157f89 */ /* 0x000e2800000e0000 */
[----:B------:R-:W0:Y:S01]  /*1c60*/  SHFL.BFLY PT, R22, R19, 0x2, 0x1f ;  /* 0x0c401f0013167f89 */ /* 0x000e2200000e0000 */
[----:B-1----:R-:W-:-:S03]  /*1c70*/  LOP3.LUT R3, R6, R11, RZ, 0x3c, !PT ;  /* 0x0000000b06037212 */ /* 0x002fc600078e3cff */
[----:B------:R-:W1:Y:S01]  /*1c80*/  SHFL.BFLY PT, R12, R15, 0x2, 0x1f ;  /* 0x0c401f000f0c7f89 */ /* 0x000e6200000e0000 */
[----:B--2---:R-:W-:-:S03]  /*1c90*/  LOP3.LUT R6, R7, R16, RZ, 0x3c, !PT ;  /* 0x0000001007067212 */ /* 0x004fc600078e3cff */
[----:B------:R-:W2:Y:S01]  /*1ca0*/  SHFL.BFLY PT, R9, R14, 0x2, 0x1f ;  /* 0x0c401f000e097f89 */ /* 0x000ea200000e0000 */
[----:B---3--:R-:W-:Y:S02]  /*1cb0*/  LOP3.LUT R8, R8, R5, RZ, 0x3c, !PT ;  /* 0x0000000508087212 */ /* 0x008fe400078e3cff */
[----:B----4-:R-:W-:Y:S01]  /*1cc0*/  LOP3.LUT R7, R13, R4, RZ, 0x3c, !PT ;  /* 0x000000040d077212 */ /* 0x010fe200078e3cff */
[----:B------:R3:W4:Y:S01]  /*1cd0*/  SHFL.BFLY PT, R23, R6, 0x1, 0x1f ;  /* 0x0c201f0006177f89 */ /* 0x00072200000e0000 */
[----:B------:R-:W-:-:S03]  /*1ce0*/  LOP3.LUT R17, R20, R17, RZ, 0x3c, !PT ;  /* 0x0000001114117212 */ /* 0x000fc600078e3cff */
[----:B------:R3:W3:Y:S01]  /*1cf0*/  SHFL.BFLY PT, R24, R7, 0x1, 0x1f ;  /* 0x0c201f0007187f89 */ /* 0x0006e200000e0000 */
[----:B0-----:R-:W-:-:S03]  /*1d00*/  LOP3.LUT R18, R21, R18, RZ, 0x3c, !PT ;  /* 0x0000001215127212 */ /* 0x001fc600078e3cff */
[----:B------:R0:W0:Y:S01]  /*1d10*/  SHFL.BFLY PT, R20, R3, 0x1, 0x1f ;  /* 0x0c201f0003147f89 */ /* 0x00002200000e0000 */
[----:B------:R-:W-:-:S03]  /*1d20*/  LOP3.LUT R19, R22, R19, RZ, 0x3c, !PT ;  /* 0x0000001316137212 */ /* 0x000fc600078e3cff */
[----:B------:R0:W0:Y:S01]  /*1d30*/  SHFL.BFLY PT, R21, R2, 0x1, 0x1f ;  /* 0x0c201f0002157f89 */ /* 0x00002200000e0000 */
[----:B-1----:R-:W-:-:S03]  /*1d40*/  LOP3.LUT R12, R12, R15, RZ, 0x3c, !PT ;  /* 0x0000000f0c0c7212 */ /* 0x002fc600078e3cff */
[----:B------:R1:W0:Y:S01]  /*1d50*/  SHFL.BFLY PT, R16, R17, 0x1, 0x1f ;  /* 0x0c201f0011107f89 */ /* 0x00022200000e0000 */
[----:B--2---:R-:W-:-:S03]  /*1d60*/  LOP3.LUT R9, R9, R14, RZ, 0x3c, !PT ;  /* 0x0000000e09097212 */ /* 0x004fc600078e3cff */
[----:B------:R1:W2:Y:S04]  /*1d70*/  SHFL.BFLY PT, R15, R8, 0x1, 0x1f ;  /* 0x0c201f00080f7f89 */ /* 0x0002a800000e0000 */
[----:B------:R1:W0:Y:S04]  /*1d80*/  SHFL.BFLY PT, R13, R18, 0x1, 0x1f ;  /* 0x0c201f00120d7f89 */ /* 0x00022800000e0000 */
[----:B------:R1:W0:Y:S04]  /*1d90*/  SHFL.BFLY PT, R14, R19, 0x1, 0x1f ;  /* 0x0c201f00130e7f89 */ /* 0x00022800000e0000 */
[----:B------:R1:W0:Y:S04]  /*1da0*/  SHFL.BFLY PT, R11, R12, 0x1, 0x1f ;  /* 0x0c201f000c0b7f89 */ /* 0x00022800000e0000 */
[----:B------:R1:W0:Y:S01]  /*1db0*/  SHFL.BFLY PT, R10, R9, 0x1, 0x1f ;  /* 0x0c201f00090a7f89 */ /* 0x00022200000e0000 */
[----:B---34-:R-:W-:Y:S05]  /*1dc0*/  @P0 EXIT ;  /* 0x000000000000094d */ /* 0x018fea0003800000 */
[----:B------:R-:W3:Y:S02]  /*1dd0*/  LDC.64 R4, c[0x0][0x3c8] ;  /* 0x0000f200ff047b82 */ /* 0x000ee40000000a00 */
[----:B---3--:R-:W-:-:S06]  /*1de0*/  IMAD.WIDE.U32 R4, R0, 0x4, R4 ;  /* 0x0000000400047825 */ /* 0x008fcc00078e0004 */
[----:B------:R-:W3:Y:S01]  /*1df0*/  LDG.E.CONSTANT R4, desc[UR4][R4.64] ;  /* 0x0000000404047981 */ /* 0x000ee2000c1e9900 */
[----:B0-----:R-:W-:Y:S02]  /*1e00*/  LOP3.LUT R22, R21, R2, RZ, 0x3c, !PT ;  /* 0x0000000215167212 */ /* 0x001fe400078e3cff */
[----:B------:R-:W-:Y:S02]  /*1e10*/  LOP3.LUT R20, R20, R3, RZ, 0x3c, !PT ;  /* 0x0000000314147212 */ /* 0x000fe400078e3cff */
[----:B------:R-:W-:Y:S02]  /*1e20*/  LOP3.LUT R23, R23, R6, RZ, 0x3c, !PT ;  /* 0x0000000617177212 */ /* 0x000fe400078e3cff */
[----:B--2---:R-:W-:Y:S02]  /*1e30*/  LOP3.LUT R15, R15, R8, RZ, 0x3c, !PT ;  /* 0x000000080f0f7212 */ /* 0x004fe400078e3cff */
[----:B------:R-:W-:Y:S02]  /*1e40*/  LOP3.LUT R24, R24, R7, RZ, 0x3c, !PT ;  /* 0x0000000718187212 */ /* 0x000fe400078e3cff */
[----:B------:R-:W-:Y:S01]  /*1e50*/  LOP3.LUT R2, R16, R17, RZ, 0x3c, !PT ;  /* 0x0000001110027212 */ /* 0x000fe200078e3cff */
[----:B------:R-:W-:Y:S01]  /*1e60*/  IMAD.MOV.U32 R16, RZ, RZ, R15 ;  /* 0x000000ffff107224 */ /* 0x000fe200078e000f */
[----:B------:R-:W-:Y:S01]  /*1e70*/  LOP3.LUT R11, R11, R12, RZ, 0x3c, !PT ;  /* 0x0000000c0b0b7212 */ /* 0x000fe200078e3cff */
[----:B-1----:R-:W-:Y:S01]  /*1e80*/  IMAD.MOV.U32 R17, RZ, RZ, R24 ;  /* 0x000000ffff117224 */ /* 0x002fe200078e0018 */
[----:B------:R-:W-:Y:S01]  /*1e90*/  LOP3.LUT R10, R10, R9, RZ, 0x3c, !PT ;  /* 0x000000090a0a7212 */ /* 0x000fe200078e3cff */
[----:B------:R-:W-:Y:S01]  /*1ea0*/  IMAD.MOV.U32 R15, RZ, RZ, R2 ;  /* 0x000000ffff0f7224 */ /* 0x000fe200078e0002 */
[----:B------:R-:W-:Y:S01]  /*1eb0*/  LOP3.LUT R21, R14, R19, RZ, 0x3c, !PT ;  /* 0x000000130e157212 */ /* 0x000fe200078e3cff */
[----:B------:R-:W-:Y:S01]  /*1ec0*/  IMAD.MOV.U32 R19, RZ, RZ, R20 ;  /* 0x000000ffff137224 */ /* 0x000fe200078e0014 */
[----:B------:R-:W-:Y:S01]  /*1ed0*/  LOP3.LUT R18, R13, R18, RZ, 0x3c, !PT ;  /* 0x000000120d127212 */ /* 0x000fe200078e3cff */
[----:B------:R-:W-:-:S02]  /*1ee0*/  IMAD.MOV.U32 R14, RZ, RZ, R23 ;  /* 0x000000ffff0e7224 */ /* 0x000fc400078e0017 */
[----:B------:R-:W-:Y:S02]  /*1ef0*/  IMAD.MOV.U32 R20, RZ, RZ, R11 ;  /* 0x000000ffff147224 */ /* 0x000fe400078e000b */
[----:B------:R-:W-:Y:S01]  /*1f00*/  IMAD.MOV.U32 R23, RZ, RZ, R10 ;  /* 0x000000ffff177224 */ /* 0x000fe200078e000a */
[----:B---3--:R-:W-:-:S13]  /*1f10*/  ISETP.NE.AND P0, PT, R4, -0x1, PT ;  /* 0xffffffff0400780c */ /* 0x008fda0003f05270 */
[----:B------:R-:W-:Y:S05]  /*1f20*/  @!P0 BRA `(.L_x_9) ;  /* 0x0000000000748947 */ /* 0x000fea0003800000 */
[----:B------:R-:W0:Y:S01]  /*1f30*/  LDC.64 R6, c[0x0][0x3d0] ;  /* 0x0000f400ff067b82 */ /* 0x000e220000000a00 */
[----:B------:R-:W1:Y:S01]  /*1f40*/  LDCU.128 UR8, c[0x0][0x380] ;  /* 0x00007000ff0877ac */ /* 0x000e620008000c00 */
[----:B0-----:R-:W-:-:S05]  /*1f50*/  IMAD.WIDE.U32 R6, R0, 0x4, R6 ;  /* 0x0000000400067825 */ /* 0x001fca00078e0006 */
[----:B------:R-:W1:Y:S01]  /*1f60*/  LDG.E.CONSTANT R2, desc[UR4][R6.64] ;  /* 0x0000000406027981 */ /* 0x000e62000c1e9900 */
[----:B------:R-:W-:Y:S02]  /*1f70*/  IMAD.MOV.U32 R3, RZ, RZ, RZ ;  /* 0x000000ffff037224 */ /* 0x000fe400078e00ff */
        /* <DEDUP_REMOVED lines=24> */
.L_x_9:
[----:B------:R-:W0:Y:S01]  /*2100*/  LDC.64 R2, c[0x0][0x3e0] ;  /* 0x0000f800ff027b82 */ /* 0x000e220000000a00 */
[----:B------:R-:W-:Y:S02]  /*2110*/  IMAD.MOV.U32 R5, RZ, RZ, R19 ;  /* 0x000000ffff057224 */ /* 0x000fe400078e0013 */
[----:B------:R-:W-:Y:S02]  /*2120*/  IMAD.MOV.U32 R7, RZ, RZ, R17 ;  /* 0x000000ffff077224 */ /* 0x000fe400078e0011 */
[----:B------:R-:W-:Y:S02]  /*2130*/  IMAD.MOV.U32 R19, RZ, RZ, R21 ;  /* 0x000000ffff137224 */ /* 0x000fe400078e0015 */
[----:B------:R-:W-:Y:S02]  /*2140*/  IMAD.MOV.U32 R4, RZ, RZ, R22 ;  /* 0x000000ffff047224 */ /* 0x000fe400078e0016 */
[----:B------:R-:W-:Y:S02]  /*2150*/  IMAD.MOV.U32 R6, RZ, RZ, R14 ;  /* 0x000000ffff067224 */ /* 0x000fe400078e000e */
[----:B------:R-:W-:-:S02]  /*2160*/  IMAD.MOV.U32 R17, RZ, RZ, R15 ;  /* 0x000000ffff117224 */ /* 0x000fc400078e000f */
[----:B------:R-:W-:Y:S02]  /*2170*/  IMAD.MOV.U32 R21, RZ, RZ, R23 ;  /* 0x000000ffff157224 */ /* 0x000fe400078e0017 */
[----:B0-----:R-:W-:-:S05]  /*2180*/  IMAD.WIDE.U32 R2, R0, 0x30, R2 ;  /* 0x0000003000027825 */ /* 0x001fca00078e0002 */
[----:B------:R-:W-:Y:S04]  /*2190*/  STG.E.64 desc[UR4][R2.64], R4 ;  /* 0x0000000402007986 */ /* 0x000fe8000c101b04 */
[----:B------:R-:W-:Y:S04]  /*21a0*/  STG.E.64 desc[UR4][R2.64+0x8], R6 ;  /* 0x0000080602007986 */ /* 0x000fe8000c101b04 */
[----:B------:R-:W-:Y:S04]  /*21b0*/  STG.E.64 desc[UR4][R2.64+0x10], R16 ;  /* 0x0000101002007986 */ /* 0x000fe8000c101b04 */
[----:B------:R-:W-:Y:S04]  /*21c0*/  STG.E.64 desc[UR4][R2.64+0x18], R18 ;  /* 0x0000181202007986 */ /* 0x000fe8000c101b04 */
[----:B------:R-:W-:Y:S04]  /*21d0*/  STG.E.64 desc[UR4][R2.64+0x28], RZ ;  /* 0x000028ff02007986 */ /* 0x000fe8000c101b04 */
[----:B------:R-:W-:Y:S01]  /*21e0*/  STG.E.64 desc[UR4][R2.64+0x20], R20 ;  /* 0x0000201402007986 */ /* 0x000fe2000c101b04 */
[----:B------:R-:W-:Y:S05]  /*21f0*/  EXIT ;  /* 0x000000000000794d */ /* 0x000fea0003800000 */
.L_x_10:
[----:B------:R-:W-:-:S00]  /*2200*/  BRA `(.L_x_10) ;  /* 0xfffffffc00fc7947 */ /* 0x000fc0000383ffff */
[----:B------:R-:W-:-:S00]  /*2210*/  NOP ;  /* 0x0000000000007918 */ /* 0x000fc00000000000 */
        /* <DEDUP_REMOVED lines=14> */
.L_x_23:


//--------------------- .text.rms24_hint_gen_kernel --------------------------
	.section	.text.rms24_hint_gen_kernel,"ax",@progbits
	.align	128
        .global         rms24_hint_gen_kernel
        .type           rms24_hint_gen_kernel,@function
        .size           rms24_hint_gen_kernel,(.L_x_22 - rms24_hint_gen_kernel)
        .other          rms24_hint_gen_kernel,@"STO_CUDA_ENTRY STV_DEFAULT"
rms24_hint_gen_kernel:
.text.rms24_hint_gen_kernel:
[----:B------:R-:W-:Y:S01]  /*0000*/  LDC R1, c[0x0][0x37c] ;  /* 0x0000df00ff017b82 */ /* 0x000fe20000000800 */
[----:B------:R-:W0:Y:S07]  /*0010*/  S2R R3, SR_TID.X ;  /* 0x0000000000037919 */ /* 0x000e2e0000002100 */
[----:B------:R-:W0:Y:S01]  /*0020*/  S2UR UR4, SR_CTAID.X ;  /* 0x00000000000479c3 */ /* 0x000e220000002500 */
[----:B------:R-:W1:Y:S07]  /*0030*/  LDCU UR5, c[0x0][0x3a0] ;  /* 0x00007400ff0577ac */ /* 0x000e6e0008000800 */
[----:B------:R-:W0:Y:S02]  /*0040*/  LDC R0, c[0x0][0x360] ;  /* 0x0000d800ff007b82 */ /* 0x000e240000000800 */
[----:B0-----:R-:W-:-:S05]  /*0050*/  IMAD R0, R0, UR4, R3 ;  /* 0x0000000400007c24 */ /* 0x001fca000f8e0203 */
[----:B-1----:R-:W-:-:S13]  /*0060*/  ISETP.GE.U32.AND P0, PT, R0, UR5, PT ;  /* 0x0000000500007c0c */ /* 0x002fda000bf06070 */
[----:B------:R-:W-:Y:S05]  /*0070*/  @P0 EXIT ;  /* 0x000000000000094d */ /* 0x000fea0003800000 */
[----:B------:R-:W0:Y:S01]  /*0080*/  LDC.64 R32, c[0x0][0x3b0] ;  /* 0x0000ec00ff207b82 */ /* 0x000e220000000a00 */
[----:B------:R-:W1:Y:S01]  /*0090*/  LDCU.64 UR4, c[0x0][0x358] ;  /* 0x00006b00ff0477ac */ /* 0x000e620008000a00 */
[----:B------:R-:W2:Y:S01]  /*00a0*/  LDCU UR10, c[0x0][0x398] ;  /* 0x00007300ff0a77ac */ /* 0x000ea20008000800 */
[----:B------:R-:W3:Y:S01]  /*00b0*/  LDCU UR8, c[0x0][0x38c] ;  /* 0x00007180ff0877ac */ /* 0x000ee20008000800 */
[----:B------:R-:W4:Y:S01]  /*00c0*/  LDCU UR9, c[0x0][0x388] ;  /* 0x00007100ff0977ac */ /* 0x000f220008000800 */
[----:B------:R-:W0:Y:S02]  /*00d0*/  LDCU.64 UR12, c[0x0][0x390] ;  /* 0x00007200ff0c77ac */ /* 0x000e240008000a00 */
[----:B0-----:R-:W-:-:S05]  /*00e0*/  IMAD.WIDE.U32 R32, R0, 0x10, R32 ;  /* 0x0000001000207825 */ /* 0x001fca00078e0020 */
[----:B-1----:R-:W5:Y:S02]  /*00f0*/  LDG.E.CONSTANT R2, desc[UR4][R32.64] ;  /* 0x0000000420027981 */ /* 0x002f64000c1e9900 */
[----:B-----5:R-:W-:-:S13]  /*0100*/  ISETP.NE.AND P0, PT, R2, RZ, PT ;  /* 0x000000ff0200720c */ /* 0x020fda0003f05270 */
[----:B--234-:R-:W-:Y:S05]  /*0110*/  @P0 BRA `(.L_x_11) ;  /* 0x0000000000240947 */ /* 0x01cfea0003800000 */
[----:B------:R-:W0:Y:S02]  /*0120*/  LDC.64 R2, c[0x0][0x3c0] ;  /* 0x0000f000ff027b82 */ /* 0x000e240000000a00 */
[----:B0-----:R-:W-:-:S05]  /*0130*/  IMAD.WIDE.U32 R2, R0, 0x30, R2 ;  /* 0x0000003000027825 */ /* 0x001fca00078e0002 */
[----:B------:R-:W-:Y:S04]  /*0140*/  STG.E.64 desc[UR4][R2.64], RZ ;  /* 0x000000ff02007986 */ /* 0x000fe8000c101b04 */
[----:B------:R-:W-:Y:S04]  /*0150*/  STG.E.64 desc[UR4][R2.64+0x8], RZ ;  /* 0x000008ff02007986 */ /* 0x000fe8000c101b04 */
[----:B------:R-:W-:Y:S04]  /*0160*/  STG.E.64 desc[UR4][R2.64+0x10], RZ ;  /* 0x000010ff02007986 */ /* 0x000fe8000c101b04 */
[----:B------:R-:W-:Y:S04]  /*0170*/  STG.E.64 desc[UR4][R2.64+0x18], RZ ;  /* 0x000018ff02007986 */ /* 0x000fe8000c101b04 */
[----:B------:R-:W-:Y:S04]  /*0180*/  STG.E.64 desc[UR4][R2.64+0x20], RZ ;  /* 0x000020ff02007986 */ /* 0x000fe8000c101b04 */
[----:B------:R-:W-:Y:S01]  /*0190*/  STG.E.64 desc[UR4][R2.64+0x28], RZ ;  /* 0x000028ff02007986 */ /* 0x000fe2000c101b04 */
[----:B------:R-:W-:Y:S05]  /*01a0*/  EXIT ;  /* 0x000000000000794d */ /* 0x000fea0003800000 */
.L_x_11:
[----:B------:R-:W0:Y:S01]  /*01b0*/  LDCU.64 UR6, c[0x0][0x390] ;  /* 0x00007200ff0677ac */ /* 0x000e220008000a00 */
[----:B------:R-:W-:Y:S01]  /*01c0*/  CS2R R4, SRZ ;  /* 0x0000000000047805 */ /* 0x000fe2000001ff00 */
[----:B------:R-:W-:Y:S01]  /*01d0*/  IMAD.MOV.U32 R3, RZ, RZ, RZ ;  /* 0x000000ffff037224 */ /* 0x000fe200078e00ff */
[----:B------:R-:W-:Y:S02]  /*01e0*/  CS2R R6, SRZ ;  /* 0x0000000000067805 */ /* 0x000fe4000001ff00 */
[----:B------:R-:W-:Y:S02]  /*01f0*/  CS2R R8, SRZ ;  /* 0x0000000000087805 */ /* 0x000fe4000001ff00 */
[----:B------:R-:W-:Y:S01]  /*0200*/  CS2R R10, SRZ ;  /* 0x00000000000a7805 */ /* 0x000fe2000001ff00 */
[----:B------:R-:W-:Y:S01]  /*0210*/  IMAD.MOV.U32 R62, RZ, RZ, RZ ;  /* 0x000000ffff3e7224 */ /* 0x000fe200078e00ff */
[----:B------:R-:W-:Y:S02]  /*0220*/  CS2R R12, SRZ ;  /* 0x00000000000c7805 */ /* 0x000fe4000001ff00 */
[----:B------:R-:W-:-:S02]  /*0230*/  CS2R R14, SRZ ;  /* 0x00000000000e7805 */ /* 0x000fc4000001ff00 */
[----:B------:R-:W-:Y:S02]  /*0240*/  CS2R R16, SRZ ;  /* 0x0000000000107805 */ /* 0x000fe4000001ff00 */
[----:B------:R-:W-:Y:S02]  /*0250*/  CS2R R18, SRZ ;  /* 0x0000000000127805 */ /* 0x000fe4000001ff00 */
[----:B------:R-:W-:Y:S01]  /*0260*/  CS2R R20, SRZ ;  /* 0x0000000000147805 */ /* 0x000fe2000001ff00 */
[----:B0-----:R-:W-:-:S04]  /*0270*/  UISETP.NE.U32.AND UP0, UPT, UR6, URZ, UPT ;  /* 0x000000ff0600728c */ /* 0x001fc8000bf05070 */
[----:B------:R-:W-:-:S09]  /*0280*/  UISETP.NE.AND.EX UP0, UPT, UR7, URZ, UPT, UP0 ;  /* 0x000000ff0700728c */ /* 0x000fd2000bf05300 */
[----:B------:R-:W-:Y:S05]  /*0290*/  BRA.U !UP0, `(.L_x_12) ;  /* 0x0000004908187547 */ /* 0x000fea000b800000 */
[----:B------:R-:W0:Y:S02]  /*02a0*/  LDC.64 R4, c[0x0][0x3a8] ;  /* 0x0000ea00ff047b82 */ /* 0x000e240000000a00 */
[----:B0-----:R-:W2:Y:S04]  /*02b0*/  LDG.E.CONSTANT R31, desc[UR4][R4.64+0x8] ;  /* 0x00000804041f7981 */ /* 0x001ea8000c1e9900 */
[----:B------:R-:W3:Y:S04]  /*02c0*/  LDG.E.CONSTANT R34, desc[UR4][R4.64+0x4] ;  /* 0x0000040404227981 */ /* 0x000ee8000c1e9900 */
[----:B------:R-:W4:Y:S04]  /*02d0*/  LDG.E.CONSTANT R28, desc[UR4][R4.64+0x18] ;  /* 0x00001804041c7981 */ /* 0x000f28000c1e9900 */
[----:B------:R-:W4:Y:S04]  /*02e0*/  LDG.E.CONSTANT R29, desc[UR4][R4.64+0x14] ;  /* 0x00001404041d7981 */ /* 0x000f28000c1e9900 */
[----:B------:R-:W4:Y:S04]  /*02f0*/  LDG.E.CONSTANT R35, desc[UR4][R4.64] ;  /* 0x0000000404237981 */ /* 0x000f28000c1e9900 */
[----:B------:R-:W4:Y:S01]  /*0300*/  LDG.E.CONSTANT R30, desc[UR4][R4.64+0x10] ;  /* 0x00001004041e7981 */ /* 0x000f22000c1e9900 */
[----:B------:R-:W-:-:S02]  /*0310*/  CS2R R24, SRZ ;  /* 0x0000000000187805 */ /* 0x000fc4000001ff00 */
[----:B------:R-:W-:Y:S02]  /*0320*/  CS2R R26, SRZ ;  /* 0x00000000001a7805 */ /* 0x000fe4000001ff00 */
[----:B------:R-:W-:Y:S01]  /*0330*/  CS2R R20, SRZ ;  /* 0x0000000000147805 */ /* 0x000fe2000001ff00 */
[----:B------:R-:W5:Y:S01]  /*0340*/  LDG.E.CONSTANT R22, desc[UR4][R4.64+0xc] ;  /* 0x00000c0404167981 */ /* 0x000f62000c1e9900 */
[----:B------:R-:W-:Y:S02]  /*0350*/  CS2R R18, SRZ ;  /* 0x0000000000127805 */ /* 0x000fe4000001ff00 */
[----:B------:R-:W-:Y:S02]  /*0360*/  CS2R R16, SRZ ;  /* 0x0000000000107805 */ /* 0x000fe4000001ff00 */
[----:B------:R-:W-:Y:S01]  /*0370*/  CS2R R14, SRZ ;  /* 0x00000000000e7805 */ /* 0x000fe2000001ff00 */
[----:B------:R0:W5:Y:S01]  /*0380*/  LDG.E.CONSTANT R23, desc[UR4][R4.64+0x1c] ;  /* 0x00001c0404177981 */ /* 0x000162000c1e9900 */
[----:B------:R-:W-:Y:S01]  /*0390*/  CS2R R12, SRZ ;  /* 0x00000000000c7805 */ /* 0x000fe2000001ff00 */
[----:B------:R-:W-:Y:S01]  /*03a0*/  IMAD.MOV.U32 R62, RZ, RZ, RZ ;  /* 0x000000ffff3e7224 */ /* 0x000fe200078e00ff */
[----:B------:R-:W-:-:S02]  /*03b0*/  CS2R R10, SRZ ;  /* 0x00000000000a7805 */ /* 0x000fc4000001ff00 */
[----:B------:R-:W-:Y:S02]  /*03c0*/  CS2R R8, SRZ ;  /* 0x0000000000087805 */ /* 0x000fe4000001ff00 */
[----:B------:R-:W-:Y:S01]  /*03d0*/  CS2R R6, SRZ ;  /* 0x0000000000067805 */ /* 0x000fe2000001ff00 */
[----:B------:R-:W-:Y:S01]  /*03e0*/  IMAD.MOV.U32 R3, RZ, RZ, RZ ;  /* 0x000000ffff037224 */ /* 0x000fe200078e00ff */
[----:B0-----:R-:W-:Y:S01]  /*03f0*/  CS2R R4, SRZ ;  /* 0x0000000000047805 */ /* 0x001fe2000001ff00 */
[----:B--2---:R-:W-:-:S05]  /*0400*/  VIADD R43, R31, 0x79622d32 ;  /* 0x79622d321f2b7836 */ /* 0x004fca0000000000 */
[----:B------:R-:W-:Y:S01]  /*0410*/  LOP3.LUT R36, R0, R43, RZ, 0x3c, !PT ;  /* 0x0000002b00247212 */ /* 0x000fe200078e3cff */
[----:B---3--:R-:W-:-:S03]  /*0420*/  VIADD R38, R34, 0x3320646e ;  /* 0x3320646e22267836 */ /* 0x008fc60000000000 */
[----:B------:R-:W-:Y:S02]  /*0430*/  SHF.L.W.U32.HI R45, R36, 0x10, R36 ;  /* 0x00000010242d7819 */ /* 0x000fe40000010e24 */
[C---:B------:R-:W-:Y:S02]  /*0440*/  SHF.L.W.U32.HI R40, R38.reuse, 0x10, R38 ;  /* 0x0000001026287819 */ /* 0x040fe40000010e26 */
[----:B------:R-:W-:Y:S01]  /*0450*/  LOP3.LUT R41, R38, 0x1, RZ, 0x3c, !PT ;  /* 0x0000000126297812 */ /* 0x000fe200078e3cff */
[----:B----4-:R-:W-:Y:S02]  /*0460*/  IMAD.IADD R42, R28, 0x1, R45 ;  /* 0x000000011c2a7824 */ /* 0x010fe400078e022d */
[----:B------:R-:W-:Y:S01]  /*0470*/  IMAD.IADD R39, R29, 0x1, R40 ;  /* 0x000000011d277824 */ /* 0x000fe200078e0228 */
[----:B------:R-:W-:Y:S01]  /*0480*/  SHF.L.W.U32.HI R46, R38, 0x10, R41 ;  /* 0x00000010262e7819 */ /* 0x000fe20000010e29 */
[----:B------:R-:W-:Y:S01]  /*0490*/  VIADD R36, R35, 0x61707865 ;  /* 0x6170786523247836 */ /* 0x000fe20000000000 */
[----:B------:R-:W-:-:S02]  /*04a0*/  LOP3.LUT R31, R31, R42, RZ, 0x3c, !PT ;  /* 0x0000002a1f1f7212 */ /* 0x000fc400078e3cff */
[----:B------:R-:W-:Y:S01]  /*04b0*/  LOP3.LUT R28, R34, R39, RZ, 0x3c, !PT ;  /* 0x00000027221c7212 */ /* 0x000fe200078e3cff */
[----:B------:R-:W-:Y:S01]  /*04c0*/  IMAD.IADD R51, R29, 0x1, R46 ;  /* 0x000000011d337824 */ /* 0x000fe200078e022e */
[----:B------:R-:W-:Y:S02]  /*04d0*/  SHF.L.W.U32.HI R44, R31, 0xc, R31 ;  /* 0x0000000c1f2c7819 */ /* 0x000fe40000010e1f */
[----:B------:R-:W-:Y:S02]  /*04e0*/  SHF.L.W.U32.HI R37, R36, 0x10, R36 ;  /* 0x0000001024257819 */ /* 0x000fe40000010e24 */
[----:B------:R-:W-:Y:S01]  /*04f0*/  SHF.L.W.U32.HI R41, R28, 0xc, R28 ;  /* 0x0000000c1c297819 */ /* 0x000fe20000010e1c */
[----:B------:R-:W-:Y:S01]  /*0500*/  IMAD.IADD R28, R43, 0x1, R44 ;  /* 0x000000012b1c7824 */ /* 0x000fe200078e022c */
[----:B------:R-:W-:Y:S01]  /*0510*/  LOP3.LUT R34, R34, R51, RZ, 0x3c, !PT ;  /* 0x0000003322227212 */ /* 0x000fe200078e3cff */
[----:B------:R-:W-:-:S03]  /*0520*/  IMAD.IADD R50, R30, 0x1, R37 ;  /* 0x000000011e327824 */ /* 0x000fc600078e0225 */
[----:B------:R-:W-:Y:S02]  /*0530*/  SHF.L.W.U32.HI R34, R34, 0xc, R34 ;  /* 0x0000000c22227819 */ /* 0x000fe40000010e22 */
[----:B------:R-:W-:Y:S02]  /*0540*/  LOP3.LUT R29, R45, R28, RZ, 0x3c, !PT ;  /* 0x0000001c2d1d7212 */ /* 0x000fe400078e3cff */
[----:B------:R-:W-:Y:S01]  /*0550*/  LOP3.LUT R35, R35, R50, RZ, 0x3c, !PT ;  /* 0x0000003223237212 */ /* 0x000fe200078e3cff */
[C---:B------:R-:W-:Y:S01]  /*0560*/  IMAD.IADD R43, R38.reuse, 0x1, R41 ;  /* 0x00000001262b7824 */ /* 0x040fe200078e0229 */
[----:B------:R-:W-:Y:S01]  /*0570*/  SHF.L.W.U32.HI R29, R29, 0x8, R29 ;  /* 0x000000081d1d7819 */ /* 0x000fe20000010e1d */
[----:B------:R-:W-:Y:S01]  /*0580*/  IMAD.IADD R55, R38, 0x1, R34 ;  /* 0x0000000126377824 */ /* 0x000fe200078e0222 */
[----:B------:R-:W-:Y:S02]  /*0590*/  SHF.L.W.U32.HI R35, R35, 0xc, R35 ;  /* 0x0000000c23237819 */ /* 0x000fe40000010e23 */
[----:B------:R-:W-:Y:S01]  /*05a0*/  LOP3.LUT R30, R40, R43, RZ, 0x3c, !PT ;  /* 0x0000002b281e7212 */ /* 0x000fe200078e3cff */
[----:B------:R-:W-:Y:S01]  /*05b0*/  IMAD.IADD R31, R42, 0x1, R29 ;  /* 0x000000012a1f7824 */ /* 0x000fe200078e021d */
[----:B------:R-:W-:Y:S01]  /*05c0*/  LOP3.LUT R46, R46, R55, RZ, 0x3c, !PT ;  /* 0x000000372e2e7212 */ /* 0x000fe200078e3cff */
[----:B------:R-:W-:Y:S01]  /*05d0*/  IMAD.IADD R36, R36, 0x1, R35 ;  /* 0x0000000124247824 */ /* 0x000fe200078e0223 */
[----:B------:R-:W-:-:S02]  /*05e0*/  SHF.L.W.U32.HI R30, R30, 0x8, R30 ;  /* 0x000000081e1e7819 */ /* 0x000fc40000010e1e */
[----:B------:R-:W-:Y:S02]  /*05f0*/  SHF.L.W.U32.HI R49, R46, 0x8, R46 ;  /* 0x000000082e317819 */ /* 0x000fe40000010e2e */
[----:B------:R-:W-:Y:S02]  /*0600*/  LOP3.LUT R44, R44, R31, RZ, 0x3c, !PT ;  /* 0x0000001f2c2c7212 */ /* 0x000fe400078e3cff */
[----:B------:R-:W-:Y:S01]  /*0610*/  LOP3.LUT R37, R37, R36, RZ, 0x3c, !PT ;  /* 0x0000002425257212 */ /* 0x000fe200078e3cff */
[----:B------:R-:W-:Y:S01]  /*0620*/  IMAD.IADD R48, R39, 0x1, R30 ;  /* 0x0000000127307824 */ /* 0x000fe200078e021e */
[----:B------:R-:W-:Y:S01]  /*0630*/  SHF.L.W.U32.HI R52, R44, 0x7, R44 ;  /* 0x000000072c347819 */ /* 0x000fe20000010e2c */
[----:B------:R-:W-:Y:S01]  /*0640*/  IMAD.IADD R51, R51, 0x1, R49 ;  /* 0x0000000133337824 */ /* 0x000fe200078e0231 */
[----:B------:R-:W-:Y:S02]  /*0650*/  SHF.L.W.U32.HI R37, R37, 0x8, R37 ;  /* 0x0000000825257819 */ /* 0x000fe40000010e25 */
[----:B------:R-:W-:Y:S01]  /*0660*/  LOP3.LUT R41, R41, R48, RZ, 0x3c, !PT ;  /* 0x0000003029297212 */ /* 0x000fe200078e3cff */
[----:B------:R-:W-:Y:S01]  /*0670*/  IMAD.IADD R54, R43, 0x1, R52 ;  /* 0x000000012b367824 */ /* 0x000fe200078e0234 */
[----:B------:R-:W-:Y:S01]  /*0680*/  LOP3.LUT R34, R34, R51, RZ, 0x3c, !PT ;  /* 0x0000003322227212 */ /* 0x000fe200078e3cff */
[----:B------:R-:W-:-:S02]  /*0690*/  IMAD.IADD R50, R50, 0x1, R37 ;  /* 0x0000000132327824 */ /* 0x000fc400078e0225 */
[----:B------:R-:W-:Y:S01]  /*06a0*/  IMAD.IADD R55, R52, 0x1, R55 ;  /* 0x0000000134377824 */ /* 0x000fe200078e0237 */
[----:B------:R-:W-:Y:S02]  /*06b0*/  SHF.L.W.U32.HI R53, R41, 0x7, R41 ;  /* 0x0000000729357819 */ /* 0x000fe40000010e29 */
[----:B------:R-:W-:Y:S02]  /*06c0*/  SHF.L.W.U32.HI R57, R34, 0x7, R34 ;  /* 0x0000000722397819 */ /* 0x000fe40000010e22 */
[----:B------:R-:W-:Y:S02]  /*06d0*/  LOP3.LUT R60, R37, R54, RZ, 0x3c, !PT ;  /* 0x00000036253c7212 */ /* 0x000fe400078e3cff */
[----:B------:R-:W-:Y:S02]  /*06e0*/  LOP3.LUT R35, R35, R50, RZ, 0x3c, !PT ;  /* 0x0000003223237212 */ /* 0x000fe400078e3cff */
[----:B------:R-:W-:Y:S01]  /*06f0*/  LOP3.LUT R37, R37, R55, RZ, 0x3c, !PT ;  /* 0x0000003725257212 */ /* 0x000fe200078e3cff */
[C---:B------:R-:W-:Y:S01]  /*0700*/  IMAD.IADD R58, R36.reuse, 0x1, R53 ;  /* 0x00000001243a7824 */ /* 0x040fe200078e0235 */
[----:B------:R-:W-:Y:S01]  /*0710*/  SHF.L.W.U32.HI R56, R35, 0x7, R35 ;  /* 0x0000000723387819 */ /* 0x000fe20000010e23 */
[----:B------:R-:W-:Y:S01]  /*0720*/  IMAD.IADD R59, R36, 0x1, R57 ;  /* 0x00000001243b7824 */ /* 0x000fe200078e0239 */
[----:B------:R-:W-:-:S02]  /*0730*/  SHF.L.W.U32.HI R60, R60, 0x10, R60 ;  /* 0x000000103c3c7819 */ /* 0x000fc40000010e3c */
[----:B------:R-:W-:-:S07]  /*0740*/  SHF.L.W.U32.HI R61, R37, 0x10, R37 ;  /* 0x00000010253d7819 */ /* 0x000fce0000010e25 */
.L_x_20:
[----:B-----5:R-:W-:Y:S01]  /*0750*/  VIADD R35, R22, 0x6b206574 ;  /* 0x6b20657416237836 */ /* 0x020fe20000000000 */
[----:B------:R-:W-:Y:S04]  /*0760*/  BSSY.RECONVERGENT B0, `(.L_x_13) ;  /* 0x00003d0000007945 */ /* 0x000fe80003800200 */
[----:B------:R-:W-:-:S04]  /*0770*/  LOP3.LUT R34, R35, R26, RZ, 0x3c, !PT ;  /* 0x0000001a23227212 */ /* 0x000fc800078e3cff */
[----:B------:R-:W-:-:S05]  /*0780*/  SHF.L.W.U32.HI R34, R34, 0x10, R34 ;  /* 0x0000001022227819 */ /* 0x000fca0000010e22 */
[----:B------:R-:W-:-:S05]  /*0790*/  IMAD.IADD R42, R23, 0x1, R34 ;  /* 0x00000001172a7824 */ /* 0x000fca00078e0222 */
[----:B------:R-:W-:-:S04]  /*07a0*/  LOP3.LUT R36, R22, R42, RZ, 0x3c, !PT ;  /* 0x0000002a16247212 */ /* 0x000fc800078e3cff */
[----:B------:R-:W-:-:S05]  /*07b0*/  SHF.L.W.U32.HI R36, R36, 0xc, R36 ;  /* 0x0000000c24247819 */ /* 0x000fca0000010e24 */
[----:B------:R-:W-:-:S04]  /*07c0*/  IMAD.IADD R35, R35, 0x1, R36 ;  /* 0x0000000123237824 */ /* 0x000fc800078e0224 */
[----:B------:R-:W-:Y:S01]  /*07d0*/  IMAD.IADD R38, R56, 0x1, R35 ;  /* 0x0000000138267824 */ /* 0x000fe200078e0223 */
[----:B------:R-:W-:-:S04]  /*07e0*/  LOP3.LUT R34, R34, R35, RZ, 0x3c, !PT ;  /* 0x0000002322227212 */ /* 0x000fc800078e3cff */
[----:B------:R-:W-:Y:S02]  /*07f0*/  SHF.L.W.U32.HI R37, R34, 0x8, R34 ;  /* 0x0000000822257819 */ /* 0x000fe40000010e22 */
[----:B------:R-:W-:-:S03]  /*0800*/  LOP3.LUT R35, R29, R38, RZ, 0x3c, !PT ;  /* 0x000000261d237212 */ /* 0x000fc600078e3cff */
[----:B------:R-:W-:Y:S01]  /*0810*/  IMAD.IADD R42, R42, 0x1, R37 ;  /* 0x000000012a2a7824 */ /* 0x000fe200078e0225 */
[----:B------:R-:W-:-:S03]  /*0820*/  SHF.L.W.U32.HI R35, R35, 0x10, R35 ;  /* 0x0000001023237819 */ /* 0x000fc60000010e23 */
[----:B------:R-:W-:Y:S01]  /*0830*/  IMAD.IADD R67, R60, 0x1, R42 ;  /* 0x000000013c437824 */ /* 0x000fe200078e022a */
[----:B------:R-:W-:Y:S01]  /*0840*/  LOP3.LUT R36, R36, R42, RZ, 0x3c, !PT ;  /* 0x0000002a24247212 */ /* 0x000fe200078e3cff */
[----:B------:R-:W-:-:S03]  /*0850*/  IMAD.IADD R39, R48, 0x1, R35 ;  /* 0x0000000130277824 */ /* 0x000fc600078e0223 */
[----:B------:R-:W-:Y:S02]  /*0860*/  SHF.L.W.U32.HI R43, R36, 0x7, R36 ;  /* 0x00000007242b7819 */ /* 0x000fe40000010e24 */
[----:B------:R-:W-:Y:S02]  /*0870*/  LOP3.LUT R36, R56, R39, RZ, 0x3c, !PT ;  /* 0x0000002738247212 */ /* 0x000fe400078e3cff */
[----:B------:R-:W-:Y:S01]  /*0880*/  LOP3.LUT R47, R52, R67, RZ, 0x3c, !PT ;  /* 0x00000043342f7212 */ /* 0x000fe200078e3cff */
[----:B------:R-:W-:Y:S01]  /*0890*/  IMAD.IADD R45, R28, 0x1, R43 ;  /* 0x000000011c2d7824 */ /* 0x000fe200078e022b */
[----:B------:R-:W-:Y:S02]  /*08a0*/  SHF.L.W.U32.HI R46, R36, 0xc, R36 ;  /* 0x0000000c242e7819 */ /* 0x000fe40000010e24 */
[----:B------:R-:W-:Y:S02]  /*08b0*/  LOP3.LUT R36, R37, R58, RZ, 0x3c, !PT ;  /* 0x0000003a25247212 */ /* 0x000fe400078e3cff */
[----:B------:R-:W-:Y:S01]  /*08c0*/  LOP3.LUT R34, R30, R45, RZ, 0x3c, !PT ;  /* 0x0000002d1e227212 */ /* 0x000fe200078e3cff */
[----:B------:R-:W-:Y:S01]  /*08d0*/  IMAD.IADD R66, R38, 0x1, R46 ;  /* 0x0000000126427824 */ /* 0x000fe200078e022e */
[----:B------:R-:W-:-:S02]  /*08e0*/  SHF.L.W.U32.HI R36, R36, 0x10, R36 ;  /* 0x0000001024247819 */ /* 0x000fc40000010e24 */
[----:B------:R-:W-:Y:S02]  /*08f0*/  SHF.L.W.U32.HI R65, R34, 0x10, R34 ;  /* 0x0000001022417819 */ /* 0x000fe40000010e22 */
        /* <DEDUP_REMOVED lines=14> */
[----:B------:R-:W-:Y:S02]  /*09e0*/  SHF.L.W.U32.HI R64, R46, 0x7, R46 ;  /* 0x000000072e407819 */ /* 0x000fe40000010e2e */
[----:B------:R-:W-:Y:S02]  /*09f0*/  SHF.L.W.U32.HI R72, R70, 0x8, R70 ;  /* 0x0000000846487819 */ /* 0x000fe40000010e46 */
[----:B------:R-:W-:Y:S01]  /*0a00*/  LOP3.LUT R71, R65, R68, RZ, 0x3c, !PT ;  /* 0x0000004441477212 */ /* 0x000fe200078e3cff */
[----:B------:R-:W-:Y:S01]  /*0a10*/  IMAD.IADD R65, R58, 0x1, R63 ;  /* 0x000000013a417824 */ /* 0x000fe200078e023f */
[----:B------:R-:W-:Y:S01]  /*0a20*/  LOP3.LUT R37, R37, R59, RZ, 0x3c, !PT ;  /* 0x0000003b25257212 */ /* 0x000fe200078e3cff */
[----:B------:R-:W-:-:S03]  /*0a30*/  IMAD.IADD R70, R67, 0x1, R72 ;  /* 0x0000000143467824 */ /* 0x000fc600078e0248 */
[----:B------:R-:W-:Y:S01]  /*0a40*/  LOP3.LUT R46, R36, R65, RZ, 0x3c, !PT ;  /* 0x00000041242e7212 */ /* 0x000fe200078e3cff */
[----:B------:R-:W-:Y:S01]  /*0a50*/  IMAD.IADD R65, R65, 0x1, R64 ;  /* 0x0000000141417824 */ /* 0x000fe200078e0240 */
[----:B------:R-:W-:Y:S02]  /*0a60*/  SHF.L.W.U32.HI R36, R71, 0x8, R71 ;  /* 0x0000000847247819 */ /* 0x000fe40000010e47 */
[----:B------:R-:W-:Y:S02]  /*0a70*/  SHF.L.W.U32.HI R46, R46, 0x8, R46 ;  /* 0x000000082e2e7819 */ /* 0x000fe40000010e2e */
[----:B------:R-:W-:Y:S01]  /*0a80*/  LOP3.LUT R47, R47, R70, RZ, 0x3c, !PT ;  /* 0x000000462f2f7212 */ /* 0x000fe200078e3cff */
[----:B------:R-:W-:Y:S01]  /*0a90*/  IMAD.IADD R71, R40, 0x1, R36 ;  /* 0x0000000128477824 */ /* 0x000fe200078e0224 */
[----:B------:R-:W-:Y:S01]  /*0aa0*/  LOP3.LUT R40, R72, R65, RZ, 0x3c, !PT ;  /* 0x0000004148287212 */ /* 0x000fe200078e3cff */
[----:B------:R-:W-:Y:S01]  /*0ab0*/  IMAD.IADD R44, R44, 0x1, R46 ;  /* 0x000000012c2c7824 */ /* 0x000fe200078e022e */
[----:B------:R-:W-:-:S02]  /*0ac0*/  SHF.L.W.U32.HI R67, R47, 0x7, R47 ;  /* 0x000000072f437819 */ /* 0x000fc40000010e2f */
[----:B------:R-:W-:Y:S02]  /*0ad0*/  LOP3.LUT R73, R34, R71, RZ, 0x3c, !PT ;  /* 0x0000004722497212 */ /* 0x000fe400078e3cff */
[----:B------:R-:W-:Y:S01]  /*0ae0*/  SHF.L.W.U32.HI R40, R40, 0x10, R40 ;  /* 0x0000001028287819 */ /* 0x000fe20000010e28 */
[----:B------:R-:W-:Y:S01]  /*0af0*/  IMAD.IADD R68, R67, 0x1, R68 ;  /* 0x0000000143447824 */ /* 0x000fe200078e0244 */
[----:B------:R-:W-:Y:S02]  /*0b00*/  LOP3.LUT R34, R63, R44, RZ, 0x3c, !PT ;  /* 0x0000002c3f227212 */ /* 0x000fe400078e3cff */
        /* <DEDUP_REMOVED lines=39> */
[----:B------:R-:W-:Y:S01]  /*0d80*/  SHF.L.W.U32.HI R76, R37, 0x10, R37 ;  /* 0x00000010254c7819 */ /* 0x000fe20000010e25 */
[----:B------:R-:W-:Y:S01]  /*0d90*/  IMAD.IADD R41, R70, 0x1, R47 ;  /* 0x0000000146297824 */ /* 0x000fe200078e022f */
[----:B------:R-:W-:Y:S01]  /*0da0*/  LOP3.LUT R72, R69, R36, RZ, 0x3c, !PT ;  /* 0x0000002445487212 */ /* 0x000fe200078e3cff */
[----:B------:R-:W-:Y:S01]  /*0db0*/  IMAD.IADD R39, R39, 0x1, R64 ;  /* 0x0000000127277824 */ /* 0x000fe200078e0240 */
[----:B------:R-:W-:-:S02]  /*0dc0*/  LOP3.LUT R69, R67, R44, RZ, 0x3c, !PT ;  /* 0x0000002c43457212 */ /* 0x000fc400078e3cff */
[----:B------:R-:W-:Y:S02]  /*0dd0*/  LOP3.LUT R70, R40, R41, RZ, 0x3c, !PT ;  /* 0x0000002928467212 */ /* 0x000fe400078e3cff */
[----:B------:R-:W-:Y:S02]  /*0de0*/  SHF.L.W.U32.HI R67, R72, 0x10, R72 ;  /* 0x0000001048437819 */ /* 0x000fe40000010e48 */
[----:B------:R-:W-:Y:S02]  /*0df0*/  LOP3.LUT R40, R34, R39, RZ, 0x3c, !PT ;  /* 0x0000002722287212 */ /* 0x000fe400078e3cff */
[----:B------:R-:W-:Y:S01]  /*0e00*/  SHF.L.W.U32.HI R34, R69, 0x7, R69 ;  /* 0x0000000745227819 */ /* 0x000fe20000010e45 */
[----:B------:R-:W-:Y:S01]  /*0e10*/  IMAD.IADD R39, R39, 0x1, R67 ;  /* 0x0000000127277824 */ /* 0x000fe200078e0243 */
[----:B------:R-:W-:Y:S02]  /*0e20*/  SHF.L.W.U32.HI R69, R70, 0x7, R70 ;  /* 0x0000000746457819 */ /* 0x000fe40000010e46 */
[----:B------:R-:W-:Y:S01]  /*0e30*/  SHF.L.W.U32.HI R40, R40, 0x7, R40 ;  /* 0x0000000728287819 */ /* 0x000fe20000010e28 */
[----:B------:R-:W-:-:S02]  /*0e40*/  IMAD.IADD R63, R63, 0x1, R34 ;  /* 0x000000013f3f7824 */ /* 0x000fc400078e0222 */
[----:B------:R-:W-:Y:S01]  /*0e50*/  IMAD.IADD R75, R68, 0x1, R69 ;  /* 0x00000001444b7824 */ /* 0x000fe200078e0245 */
[----:B------:R-:W-:Y:S01]  /*0e60*/  LOP3.LUT R68, R66, R39, RZ, 0x3c, !PT ;  /* 0x0000002742447212 */ /* 0x000fe200078e3cff */
[----:B------:R-:W-:Y:S01]  /*0e70*/  IMAD.IADD R66, R65, 0x1, R40 ;  /* 0x0000000141427824 */ /* 0x000fe200078e0228 */
[----:B------:R-:W-:Y:S02]  /*0e80*/  LOP3.LUT R46, R46, R63, RZ, 0x3c, !PT ;  /* 0x0000003f2e2e7212 */ /* 0x000fe400078e3cff */
[----:B------:R-:W-:Y:S02]  /*0e90*/  LOP3.LUT R64, R64, R75, RZ, 0x3c, !PT ;  /* 0x0000004b40407212 */ /* 0x000fe400078e3cff */
[----:B------:R-:W-:Y:S02]  /*0ea0*/  SHF.L.W.U32.HI R65, R68, 0xc, R68 ;  /* 0x0000000c44417819 */ /* 0x000fe40000010e44 */
[----:B------:R-:W-:Y:S02]  /*0eb0*/  LOP3.LUT R47, R47, R66, RZ, 0x3c, !PT ;  /* 0x000000422f2f7212 */ /* 0x000fe400078e3cff */
[----:B------:R-:W-:Y:S01]  /*0ec0*/  SHF.L.W.U32.HI R68, R46, 0x10, R46 ;  /* 0x000000102e447819 */ /* 0x000fe20000010e2e */
[----:B------:R-:W-:Y:S01]  /*0ed0*/  IMAD.IADD R36, R36, 0x1, R65 ;  /* 0x0000000124247824 */ /* 0x000fe200078e0241 */
[----:B------:R-:W-:-:S02]  /*0ee0*/  SHF.L.W.U32.HI R70, R64, 0x10, R64 ;  /* 0x0000001040467819 */ /* 0x000fc40000010e40 */
[----:B------:R-:W-:Y:S01]  /*0ef0*/  SHF.L.W.U32.HI R47, R47, 0x10, R47 ;  /* 0x000000102f2f7819 */ /* 0x000fe20000010e2f */
[----:B------:R-:W-:Y:S02]  /*0f00*/  IMAD.IADD R41, R41, 0x1, R68 ;  /* 0x0000000129297824 */ /* 0x000fe400078e0244 */
[----:B------:R-:W-:Y:S01]  /*0f10*/  IMAD.IADD R64, R71, 0x1, R70 ;  /* 0x0000000147407824 */ /* 0x000fe200078e0246 */
[----:B------:R-:W-:Y:S01]  /*0f20*/  LOP3.LUT R71, R67, R36, RZ, 0x3c, !PT ;  /* 0x0000002443477212 */ /* 0x000fe200078e3cff */
[----:B------:R-:W-:Y:S01]  /*0f30*/  IMAD.IADD R67, R44, 0x1, R47 ;  /* 0x000000012c437824 */ /* 0x000fe200078e022f */
[----:B------:R-:W-:Y:S02]  /*0f40*/  LOP3.LUT R44, R34, R41, RZ, 0x3c, !PT ;  /* 0x00000029222c7212 */ /* 0x000fe400078e3cff */
[----:B------:R-:W-:Y:S02]  /*0f50*/  LOP3.LUT R46, R69, R64, RZ, 0x3c, !PT ;  /* 0x00000040452e7212 */ /* 0x000fe400078e3cff */
[----:B------:R-:W-:-:S02]  /*0f60*/  SHF.L.W.U32.HI R34, R71, 0x8, R71 ;  /* 0x0000000847227819 */ /* 0x000fc40000010e47 */
[----:B------:R-:W-:Y:S02]  /*0f70*/  LOP3.LUT R69, R40, R67, RZ, 0x3c, !PT ;  /* 0x0000004328457212 */ /* 0x000fe400078e3cff */
[----:B------:R-:W-:Y:S02]  /*0f80*/  SHF.L.W.U32.HI R40, R44, 0xc, R44 ;  /* 0x0000000c2c287819 */ /* 0x000fe40000010e2c */
[----:B------:R-:W-:Y:S01]  /*0f90*/  SHF.L.W.U32.HI R44, R46, 0xc, R46 ;  /* 0x0000000c2e2c7819 */ /* 0x000fe20000010e2e */
[----:B------:R-:W-:Y:S01]  /*0fa0*/  IMAD.IADD R46, R39, 0x1, R34 ;  /* 0x00000001272e7824 */ /* 0x000fe200078e0222 */
[----:B------:R-:W-:Y:S01]  /*0fb0*/  SHF.L.W.U32.HI R39, R69, 0xc, R69 ;  /* 0x0000000c45277819 */ /* 0x000fe20000010e45 */
[----:B------:R-:W-:Y:S02]  /*0fc0*/  IMAD.IADD R63, R63, 0x1, R40 ;  /* 0x000000013f3f7824 */ /* 0x000fe400078e0228 */
[----:B------:R-:W-:Y:S01]  /*0fd0*/  IMAD.IADD R75, R75, 0x1, R44 ;  /* 0x000000014b4b7824 */ /* 0x000fe200078e022c */
[----:B------:R-:W-:Y:S01]  /*0fe0*/  LOP3.LUT R65, R65, R46, RZ, 0x3c, !PT ;  /* 0x0000002e41417212 */ /* 0x000fe200078e3cff */
[----:B------:R-:W-:Y:S01]  /*0ff0*/  IMAD.IADD R66, R66, 0x1, R39 ;  /* 0x0000000142427824 */ /* 0x000fe200078e0227 */
[----:B------:R-:W-:-:S02]  /*1000*/  LOP3.LUT R68, R68, R63, RZ, 0x3c, !PT ;  /* 0x0000003f44447212 */ /* 0x000fc400078e3cff */
[----:B------:R-:W-:Y:S02]  /*1010*/  LOP3.LUT R70, R70, R75, RZ, 0x3c, !PT ;  /* 0x0000004b46467212 */ /* 0x000fe400078e3cff */
[----:B------:R-:W-:Y:S02]  /*1020*/  SHF.L.W.U32.HI R65, R65, 0x7, R65 ;  /* 0x0000000741417819 */ /* 0x000fe40000010e41 */
[----:B------:R-:W-:Y:S02]  /*1030*/  LOP3.LUT R72, R47, R66, RZ, 0x3c, !PT ;  /* 0x000000422f487212 */ /* 0x000fe400078e3cff */
[----:B------:R-:W-:Y:S02]  /*1040*/  SHF.L.W.U32.HI R68, R68, 0x8, R68 ;  /* 0x0000000844447819 */ /* 0x000fe40000010e44 */
[----:B------:R-:W-:Y:S01]  /*1050*/  SHF.L.W.U32.HI R47, R70, 0x8, R70 ;  /* 0x00000008462f7819 */ /* 0x000fe20000010e46 */
[----:B------:R-:W-:Y:S01]  /*1060*/  IMAD.IADD R70, R66, 0x1, R65 ;  /* 0x0000000142467824 */ /* 0x000fe200078e0241 */
        /* <DEDUP_REMOVED lines=9> */
[----:B------:R-:W-:-:S02]  /*1100*/  SHF.L.W.U32.HI R44, R67, 0x7, R67 ;  /* 0x00000007432c7819 */ /* 0x000fc40000010e43 */
[----:B------:R-:W-:Y:S01]  /*1110*/  SHF.L.W.U32.HI R39, R68, 0x7, R68 ;  /* 0x0000000744277819 */ /* 0x000fe20000010e44 */
[----:B------:R-:W-:Y:S01]  /*1120*/  IMAD.IADD R68, R69, 0x1, R64 ;  /* 0x0000000145447824 */ /* 0x000fe200078e0240 */
[----:B------:R-:W-:Y:S01]  /*1130*/  SHF.L.W.U32.HI R40, R40, 0x7, R40 ;  /* 0x0000000728287819 */ /* 0x000fe20000010e28 */
[----:B------:R-:W-:Y:S02]  /*1140*/  IMAD.IADD R75, R44, 0x1, R75 ;  /* 0x000000012c4b7824 */ /* 0x000fe400078e024b */
[----:B------:R-:W-:Y:S01]  /*1150*/  IMAD.IADD R67, R39, 0x1, R36 ;  /* 0x0000000127437824 */ /* 0x000fe200078e0224 */
[----:B------:R-:W-:Y:S01]  /*1160*/  LOP3.LUT R65, R65, R68, RZ, 0x3c, !PT ;  /* 0x0000004441417212 */ /* 0x000fe200078e3cff */
[----:B------:R-:W-:Y:S01]  /*1170*/  IMAD.IADD R36, R40, 0x1, R63 ;  /* 0x0000000128247824 */ /* 0x000fe200078e023f */
[----:B------:R-:W-:Y:S02]  /*1180*/  LOP3.LUT R34, R34, R75, RZ, 0x3c, !PT ;  /* 0x0000004b22227212 */ /* 0x000fe400078e3cff */
[----:B------:R-:W-:-:S02]  /*1190*/  LOP3.LUT R72, R72, R67, RZ, 0x3c, !PT ;  /* 0x0000004348487212 */ /* 0x000fc400078e3cff */
[----:B------:R-:W-:Y:S02]  /*11a0*/  SHF.L.W.U32.HI R71, R65, 0xc, R65 ;  /* 0x0000000c41477819 */ /* 0x000fe40000010e41 */
[----:B------:R-:W-:Y:S02]  /*11b0*/  LOP3.LUT R47, R47, R36, RZ, 0x3c, !PT ;  /* 0x000000242f2f7212 */ /* 0x000fe400078e3cff */
[----:B------:R-:W-:Y:S01]  /*11c0*/  SHF.L.W.U32.HI R65, R34, 0x10, R34 ;  /* 0x0000001022417819 */ /* 0x000fe20000010e22 */
[----:B------:R-:W-:Y:S01]  /*11d0*/  IMAD.IADD R73, R70, 0x1, R71 ;  /* 0x0000000146497824 */ /* 0x000fe200078e0247 */
[----:B------:R-:W-:Y:S02]  /*11e0*/  SHF.L.W.U32.HI R34, R72, 0x10, R72 ;  /* 0x0000001048227819 */ /* 0x000fe40000010e48 */
[----:B------:R-:W-:Y:S01]  /*11f0*/  SHF.L.W.U32.HI R63, R47, 0x10, R47 ;  /* 0x000000102f3f7819 */ /* 0x000fe20000010e2f */
[----:B------:R-:W-:Y:S01]  /*1200*/  IMAD.IADD R69, R66, 0x1, R65 ;  /* 0x0000000142457824 */ /* 0x000fe200078e0241 */
[----:B------:R-:W-:Y:S01]  /*1210*/  LOP3.LUT R47, R64, R73, RZ, 0x3c, !PT ;  /* 0x00000049402f7212 */ /* 0x000fe200078e3cff */
[----:B------:R-:W-:-:S02]  /*1220*/  IMAD.IADD R66, R41, 0x1, R34 ;  /* 0x0000000129427824 */ /* 0x000fc400078e0222 */
        /* <DEDUP_REMOVED lines=9> */
[----:B------:R-:W-:Y:S01]  /*12c0*/  IMAD.IADD R44, R75, 0x1, R40 ;  /* 0x000000014b2c7824 */ /* 0x000fe200078e0228 */
[----:B------:R-:W-:Y:S01]  /*12d0*/  LOP3.LUT R71, R71, R68, RZ, 0x3c, !PT ;  /* 0x0000004447477212 */ /* 0x000fe200078e3cff */
[----:B------:R-:W-:Y:S02]  /*12e0*/  IMAD.IADD R67, R67, 0x1, R64 ;  /* 0x0000000143437824 */ /* 0x000fe400078e0240 */
        /* <DEDUP_REMOVED lines=41> */
[----:B------:R-:W-:Y:S01]  /*1580*/  SHF.L.W.U32.HI R67, R67, 0xc, R67 ;  /* 0x0000000c43437819 */ /* 0x000fe20000010e43 */
[----:B------:R-:W-:Y:S01]  /*1590*/  IMAD.IADD R40, R40, 0x1, R39 ;  /* 0x0000000128287824 */ /* 0x000fe200078e0227 */
[----:B------:R-:W-:Y:S02]  /*15a0*/  SHF.L.W.U32.HI R66, R41, 0xc, R41 ;  /* 0x0000000c29427819 */ /* 0x000fe40000010e29 */
[----:B------:R-:W-:Y:S01]  /*15b0*/  SHF.L.W.U32.HI R65, R65, 0xc, R65 ;  /* 0x0000000c41417819 */ /* 0x000fe20000010e41 */
[----:B------:R-:W-:Y:S01]  /*15c0*/  IMAD.IADD R41, R36, 0x1, R67 ;  /* 0x0000000124297824 */ /* 0x000fe200078e0243 */
[----:B------:R-:W-:Y:S01]  /*15d0*/  LOP3.LUT R72, R47, R40, RZ, 0x3c, !PT ;  /* 0x000000282f487212 */ /* 0x000fe200078e3cff */
[----:B------:R-:W-:Y:S02]  /*15e0*/  IMAD.IADD R36, R71, 0x1, R66 ;  /* 0x0000000147247824 */ /* 0x000fe400078e0242 */
        /* <DEDUP_REMOVED lines=184> */
[----:B------:R-:W-:Y:S02]  /*2170*/  SHF.L.W.U32.HI R46, R46, 0xc, R46 ;  /* 0x0000000c2e2e7819 */ /* 0x000fe40000010e2e */
[----:B------:R-:W-:Y:S01]  /*2180*/  LOP3.LUT R63, R63, R66, RZ, 0x3c, !PT ;  /* 0x000000423f3f7212 */ /* 0x000fe200078e3cff */
[----:B------:R-:W-:Y:S01]  /*2190*/  IMAD.IADD R67, R67, 0x1, R44 ;  /* 0x0000000143437824 */ /* 0x000fe200078e022c */
[----:B------:R-:W-:Y:S01]  /*21a0*/  SHF.L.W.U32.HI R72, R65, 0xc, R65 ;  /* 0x0000000c41487819 */ /* 0x000fe20000010e41 */
[----:B------:R-:W-:Y:S01]  /*21b0*/  IMAD.IADD R47, R47, 0x1, R46 ;  /* 0x000000012f2f7824 */ /* 0x000fe200078e022e */
[----:B------:R-:W-:-:S02]  /*21c0*/  SHF.L.W.U32.HI R68, R63, 0xc, R63 ;  /* 0x0000000c3f447819 */ /* 0x000fc40000010e3f */
[----:B------:R-:W-:Y:S01]  /*21d0*/  LOP3.LUT R63, R36, R67, RZ, 0x3c, !PT ;  /* 0x00000043243f7212 */ /* 0x000fe200078e3cff */
[----:B------:R-:W-:Y:S01]  /*21e0*/  IMAD.IADD R70, R71, 0x1, R72 ;  /* 0x0000000147467824 */ /* 0x000fe200078e0248 */
[----:B------:R-:W-:Y:S01]  /*21f0*/  LOP3.LUT R36, R40, R47, RZ, 0x3c, !PT ;  /* 0x0000002f28247212 */ /* 0x000fe200078e3cff */
[----:B------:R-:W-:Y:S01]  /*2200*/  IMAD.IADD R41, R73, 0x1, R68 ;  /* 0x0000000149297824 */ /* 0x000fe200078e0244 */
[----:B------:R-:W-:Y:S02]  /*2210*/  SHF.L.W.U32.HI R40, R63, 0x7, R63 ;  /* 0x000000073f287819 */ /* 0x000fe40000010e3f */
[----:B------:R-:W-:Y:S02]  /*2220*/  LOP3.LUT R75, R75, R70, RZ, 0x3c, !PT ;  /* 0x000000464b4b7212 */ /* 0x000fe400078e3cff */
[----:B------:R-:W-:Y:S02]  /*2230*/  SHF.L.W.U32.HI R74, R36, 0x8, R36 ;  /* 0x00000008244a7819 */ /* 0x000fe40000010e24 */
[----:B------:R-:W-:Y:S01]  /*2240*/  LOP3.LUT R39, R39, R41, RZ, 0x3c, !PT ;  /* 0x0000002927277212 */ /* 0x000fe200078e3cff */
[----:B------:R-:W-:Y:S01]  /*2250*/  IMAD.IADD R41, R41, 0x1, R40 ;  /* 0x0000000129297824 */ /* 0x000fe200078e0228 */
[----:B------:R-:W-:Y:S01]  /*2260*/  SHF.L.W.U32.HI R36, R75, 0x8, R75 ;  /* 0x000000084b247819 */ /* 0x000fe20000010e4b */
[----:B------:R-:W-:-:S04]  /*2270*/  IMAD.IADD R69, R69, 0x1, R74 ;  /* 0x0000000145457824 */ /* 0x000fc800078e024a */
[----:B------:R-:W-:Y:S01]  /*2280*/  IMAD.IADD R65, R64, 0x1, R36 ;  /* 0x0000000140417824 */ /* 0x000fe200078e0224 */
[----:B------:R-:W-:-:S04]  /*2290*/  LOP3.LUT R64, R74, R41, RZ, 0x3c, !PT ;  /* 0x000000294a407212 */ /* 0x000fc800078e3cff */
[-C--:B------:R-:W-:Y:S02]  /*22a0*/  LEA.HI R63, R64, R65.reuse, R64, 0x10 ;  /* 0x00000041403f7211 */ /* 0x080fe400078f8040 */
[----:B------:R-:W-:Y:S01]  /*22b0*/  LOP3.LUT R65, R72, R65, RZ, 0x3c, !PT ;  /* 0x0000004148417212 */ /* 0x000fe200078e3cff */
[----:B------:R-:W-:Y:S01]  /*22c0*/  IMAD.IADD R72, R31, 0x1, R76 ;  /* 0x000000011f487824 */ /* 0x000fe200078e024c */
[----:B------:R-:W-:Y:S02]  /*22d0*/  LOP3.LUT R64, R40, R63, RZ, 0x3c, !PT ;  /* 0x0000003f28407212 */ /* 0x000fe400078e3cff */
[----:B------:R-:W-:Y:S02]  /*22e0*/  SHF.L.W.U32.HI R63, R39, 0x8, R39 ;  /* 0x00000008273f7819 */ /* 0x000fe40000010e27 */
[----:B------:R-:W-:Y:S02]  /*22f0*/  LOP3.LUT R39, R46, R69, RZ, 0x3c, !PT ;  /* 0x000000452e277212 */ /* 0x000fe400078e3cff */
[----:B------:R-:W-:Y:S01]  /*2300*/  SHF.L.W.U32.HI R65, R65, 0x7, R65 ;  /* 0x0000000741417819 */ /* 0x000fe20000010e41 */
[----:B------:R-:W-:Y:S01]  /*2310*/  IMAD.IADD R73, R66, 0x1, R63 ;  /* 0x0000000142497824 */ /* 0x000fe200078e023f */
[----:B------:R-:W-:-:S02]  /*2320*/  SHF.L.W.U32.HI R39, R39, 0x7, R39 ;  /* 0x0000000727277819 */ /* 0x000fc40000010e27 */
[----:B------:R-:W-:Y:S02]  /*2330*/  LOP3.LUT R37, R57, R72, RZ, 0x3c, !PT ;  /* 0x0000004839257212 */ /* 0x000fe400078e3cff */
[----:B------:R-:W-:Y:S01]  /*2340*/  LOP3.LUT R66, R68, R73, RZ, 0x3c, !PT ;  /* 0x0000004944427212 */ /* 0x000fe200078e3cff */
[----:B------:R-:W-:Y:S01]  /*2350*/  IMAD.IADD R71, R39, 0x1, R70 ;  /* 0x0000000127477824 */ /* 0x000fe200078e0246 */
[----:B------:R-:W-:Y:S02]  /*2360*/  SHF.L.W.U32.HI R37, R37, 0xc, R37 ;  /* 0x0000000c25257819 */ /* 0x000fe40000010e25 */
[----:B------:R-:W-:Y:S02]  /*2370*/  SHF.L.W.U32.HI R66, R66, 0x7, R66 ;  /* 0x0000000742427819 */ /* 0x000fe40000010e42 */
[----:B------:R-:W-:-:S03]  /*2380*/  LOP3.LUT R44, R44, R71, RZ, 0x3c, !PT ;  /* 0x000000472c2c7212 */ /* 0x000fc600078e3cff */
[----:B------:R-:W-:Y:S01]  /*2390*/  IMAD.IADD R47, R66, 0x1, R47 ;  /* 0x00000001422f7824 */ /* 0x000fe200078e022f */
[----:B------:R-:W-:-:S04]  /*23a0*/  SHF.L.W.U32.HI R44, R44, 0x10, R44 ;  /* 0x000000102c2c7819 */ /* 0x000fc80000010e2c */
[----:B------:R-:W-:Y:S01]  /*23b0*/  LOP3.LUT R36, R36, R47, RZ, 0x3c, !PT ;  /* 0x0000002f24247212 */ /* 0x000fe200078e3cff */
[----:B------:R-:W-:-:S03]  /*23c0*/  IMAD.IADD R40, R73, 0x1, R44 ;  /* 0x0000000149287824 */ /* 0x000fc600078e022c */
[----:B------:R-:W-:Y:S02]  /*23d0*/  SHF.L.W.U32.HI R46, R36, 0x10, R36 ;  /* 0x00000010242e7819 */ /* 0x000fe40000010e24 */
[----:B------:R-:W-:Y:S01]  /*23e0*/  LOP3.LUT R68, R39, R40, RZ, 0x3c, !PT ;  /* 0x0000002827447212 */ /* 0x000fe200078e3cff */
[----:B------:R-:W-:Y:S01]  /*23f0*/  IMAD.IADD R39, R65, 0x1, R34 ;  /* 0x0000000141277824 */ /* 0x000fe200078e0222 */
[----:B------:R-:W-:Y:S01]  /*2400*/  LEA.HI R34, R64, R41, R64, 0xc ;  /* 0x0000002940227211 */ /* 0x000fe200078f6040 */
[----:B------:R-:W-:Y:S01]  /*2410*/  IMAD.IADD R36, R67, 0x1, R46 ;  /* 0x0000000143247824 */ /* 0x000fe200078e022e */
[----:B------:R-:W-:Y:S01]  /*2420*/  LEA.HI R71, R68, R71, R68, 0xc ;  /* 0x0000004744477211 */ /* 0x000fe200078f6044 */
[----:B------:R-:W-:Y:S01]  /*2430*/  IMAD.IADD R67, R61, 0x1, R42 ;  /* 0x000000013d437824 */ /* 0x000fe200078e022a */
[----:B------:R-:W-:Y:S02]  /*2440*/  LOP3.LUT R63, R63, R39, RZ, 0x3c, !PT ;  /* 0x000000273f3f7212 */ /* 0x000fe400078e3cff */
[----:B------:R-:W-:-:S02]  /*2450*/  LOP3.LUT R66, R66, R36, RZ, 0x3c, !PT ;  /* 0x0000002442427212 */ /* 0x000fc400078e3cff */
[----:B------:R-:W-:Y:S01]  /*2460*/  SHF.L.W.U32.HI R42, R63, 0x10, R63 ;  /* 0x000000103f2a7819 */ /* 0x000fe20000010e3f */
[----:B------:R-:W-:Y:S01]  /*2470*/  IMAD.IADD R63, R51, 0x1, R35 ;  /* 0x00000001333f7824 */ /* 0x000fe200078e0223 */
[----:B------:R-:W-:Y:S02]  /*2480*/  LOP3.LUT R41, R44, R71, RZ, 0x3c, !PT ;  /* 0x000000472c297212 */ /* 0x000fe400078e3cff */
[----:B------:R-:W-:Y:S01]  /*2490*/  SHF.L.W.U32.HI R44, R66, 0xc, R66 ;  /* 0x0000000c422c7819 */ /* 0x000fe20000010e42 */
[----:B------:R-:W-:Y:S01]  /*24a0*/  IMAD.IADD R66, R69, 0x1, R42 ;  /* 0x0000000145427824 */ /* 0x000fe200078e022a */
[----:B------:R-:W-:Y:S02]  /*24b0*/  LOP3.LUT R68, R56, R63, RZ, 0x3c, !PT ;  /* 0x0000003f38447212 */ /* 0x000fe400078e3cff */
[----:B------:R-:W-:Y:S01]  /*24c0*/  LOP3.LUT R64, R52, R67, RZ, 0x3c, !PT ;  /* 0x0000004334407212 */ /* 0x000fe200078e3cff */
[----:B------:R-:W-:Y:S01]  /*24d0*/  IMAD.IADD R47, R47, 0x1, R44 ;  /* 0x000000012f2f7824 */ /* 0x000fe200078e022c */
[----:B------:R-:W-:-:S02]  /*24e0*/  SHF.L.W.U32.HI R68, R68, 0xc, R68 ;  /* 0x0000000c44447819 */ /* 0x000fc40000010e44 */
[----:B------:R-:W-:Y:S02]  /*24f0*/  LOP3.LUT R69, R49, R45, RZ, 0x3c, !PT ;  /* 0x0000002d31457212 */ /* 0x000fe400078e3cff */
[----:B------:R-:W-:Y:S01]  /*2500*/  SHF.L.W.U32.HI R64, R64, 0xc, R64 ;  /* 0x0000000c40407819 */ /* 0x000fe20000010e40 */
[----:B------:R-:W-:Y:S01]  /*2510*/  IMAD.IADD R38, R38, 0x1, R68 ;  /* 0x0000000126267824 */ /* 0x000fe200078e0244 */
[----:B------:R-:W-:Y:S02]  /*2520*/  SHF.L.W.U32.HI R69, R69, 0x10, R69 ;  /* 0x0000001045457819 */ /* 0x000fe40000010e45 */
[----:B------:R-:W-:Y:S02]  /*2530*/  LOP3.LUT R47, R46, R47, RZ, 0x3c, !PT ;  /* 0x0000002f2e2f7212 */ /* 0x000fe400078e3cff */
[----:B------:R-:W-:Y:S01]  /*2540*/  LOP3.LUT R46, R65, R66, RZ, 0x3c, !PT ;  /* 0x00000042412e7212 */ /* 0x000fe200078e3cff */
[----:B------:R-:W-:Y:S01]  /*2550*/  IMAD.IADD R66, R55, 0x1, R64 ;  /* 0x0000000137427824 */ /* 0x000fe200078e0240 */
[----:B------:R-:W-:Y:S01]  /*2560*/  LOP3.LUT R35, R35, R38, RZ, 0x3c, !PT ;  /* 0x0000002623237212 */ /* 0x000fe200078e3cff */
[----:B------:R-:W-:Y:S01]  /*2570*/  IMAD.IADD R70, R50, 0x1, R69 ;  /* 0x0000000132467824 */ /* 0x000fe200078e0245 */
[----:B------:R-:W-:-:S02]  /*2580*/  LEA.HI R47, R47, R36, R47, 0x8 ;  /* 0x000000242f2f7211 */ /* 0x000fc400078f402f */
[----:B------:R-:W-:Y:S02]  /*2590*/  SHF.L.W.U32.HI R35, R35, 0x8, R35 ;  /* 0x0000000823237819 */ /* 0x000fe40000010e23 */
[----:B------:R-:W-:Y:S02]  /*25a0*/  LOP3.LUT R65, R61, R66, RZ, 0x3c, !PT ;  /* 0x000000423d417212 */ /* 0x000fe400078e3cff */
[----:B------:R-:W-:Y:S01]  /*25b0*/  LOP3.LUT R43, R43, R70, RZ, 0x3c, !PT ;  /* 0x000000462b2b7212 */ /* 0x000fe200078e3cff */
[----:B------:R-:W-:Y:S01]  /*25c0*/  IMAD.IADD R63, R63, 0x1, R35 ;  /* 0x000000013f3f7824 */ /* 0x000fe200078e0223 */
[----:B------:R-:W-:Y:S02]  /*25d0*/  SHF.L.W.U32.HI R65, R65, 0x8, R65 ;  /* 0x0000000841417819 */ /* 0x000fe40000010e41 */
[----:B------:R-:W-:Y:S01]  /*25e0*/  SHF.L.W.U32.HI R74, R43, 0xc, R43 ;  /* 0x0000000c2b4a7819 */ /* 0x000fe20000010e2b */
[----:B------:R-:W-:Y:S01]  /*25f0*/  IMAD.IADD R43, R59, 0x1, R37 ;  /* 0x000000013b2b7824 */ /* 0x000fe200078e0225 */
[----:B------:R-:W-:Y:S01]  /*2600*/  LOP3.LUT R68, R68, R63, RZ, 0x3c, !PT ;  /* 0x0000003f44447212 */ /* 0x000fe200078e3cff */
[----:B------:R-:W-:Y:S01]  /*2610*/  IMAD.IADD R67, R67, 0x1, R65 ;  /* 0x0000000143437824 */ /* 0x000fe200078e0241 */
[----:B------:R-:W-:Y:S01]  /*2620*/  LOP3.LUT R47, R44, R47, RZ, 0x3c, !PT ;  /* 0x0000002f2c2f7212 */ /* 0x000fe200078e3cff */
[----:B------:R-:W-:Y:S01]  /*2630*/  IMAD.IADD R45, R45, 0x1, R74 ;  /* 0x000000012d2d7824 */ /* 0x000fe200078e024a */
[----:B------:R-:W-:-:S02]  /*2640*/  SHF.L.W.U32.HI R68, R68, 0x7, R68 ;  /* 0x0000000744447819 */ /* 0x000fc40000010e44 */
[----:B------:R-:W-:Y:S02]  /*2650*/  LOP3.LUT R71, R64, R67, RZ, 0x3c, !PT ;  /* 0x0000004340477212 */ /* 0x000fe400078e3cff */
[----:B------:R-:W-:Y:S01]  /*2660*/  LOP3.LUT R76, R76, R43, RZ, 0x3c, !PT ;  /* 0x0000002b4c4c7212 */ /* 0x000fe200078e3cff */
[----:B------:R-:W-:Y:S01]  /*2670*/  IMAD.IADD R64, R43, 0x1, R68 ;  /* 0x000000012b407824 */ /* 0x000fe200078e0244 */
[----:B------:R-:W-:Y:S02]  /*2680*/  LOP3.LUT R73, R69, R45, RZ, 0x3c, !PT ;  /* 0x0000002d45497212 */ /* 0x000fe400078e3cff */
[----:B------:R-:W-:Y:S02]  /*2690*/  SHF.L.W.U32.HI R43, R71, 0x7, R71 ;  /* 0x00000007472b7819 */ /* 0x000fe40000010e47 */
[----:B------:R-:W-:Y:S02]  /*26a0*/  SHF.L.W.U32.HI R69, R76, 0x8, R76 ;  /* 0x000000084c457819 */ /* 0x000fe40000010e4c */
[----:B------:R-:W-:Y:S01]  /*26b0*/  SHF.L.W.U32.HI R71, R73, 0x8, R73 ;  /* 0x0000000849477819 */ /* 0x000fe20000010e49 */
[----:B------:R-:W-:Y:S01]  /*26c0*/  IMAD.IADD R76, R43, 0x1, R45 ;  /* 0x000000012b4c7824 */ /* 0x000fe200078e022d */
[----:B------:R-:W-:Y:S01]  /*26d0*/  LOP3.LUT R65, R65, R64, RZ, 0x3c, !PT ;  /* 0x0000004041417212 */ /* 0x000fe200078e3cff */
[----:B------:R-:W-:Y:S01]  /*26e0*/  IMAD.IADD R72, R72, 0x1, R69 ;  /* 0x0000000148487824 */ /* 0x000fe200078e0245 */
[----:B------:R-:W-:Y:S01]  /*26f0*/  LEA.HI R40, R41, R40, R41, 0x8 ;  /* 0x0000002829287211 */ /* 0x000fe200078f4029 */
        /* <DEDUP_REMOVED lines=8> */
[----:B------:R-:W-:-:S02]  /*2780*/  SHF.L.W.U32.HI R65, R65, 0x7, R65 ;  /* 0x0000000741417819 */ /* 0x000fc40000010e41 */
[----:B------:R-:W-:Y:S01]  /*2790*/  LOP3.LUT R35, R68, R37, RZ, 0x3c, !PT ;  /* 0x0000002544237212 */ /* 0x000fe200078e3cff */
[----:B------:R-:W-:Y:S01]  /*27a0*/  IMAD.IADD R68, R72, 0x1, R45 ;  /* 0x0000000148447824 */ /* 0x000fe200078e022d */
[----:B------:R-:W-:Y:S01]  /*27b0*/  LEA.HI R39, R46, R39, R46, 0xc ;  /* 0x000000272e277211 */ /* 0x000fe200078f602e */
[----:B------:R-:W-:Y:S01]  /*27c0*/  IMAD.IADD R66, R74, 0x1, R66 ;  /* 0x000000014a427824 */ /* 0x000fe200078e0242 */
[----:B------:R-:W-:Y:S01]  /*27d0*/  SHF.L.W.U32.HI R35, R35, 0xc, R35 ;  /* 0x0000000c23237819 */ /* 0x000fe20000010e23 */
[----:B------:R-:W-:Y:S01]  /*27e0*/  IMAD.IADD R72, R65, 0x1, R38 ;  /* 0x0000000141487824 */ /* 0x000fe200078e0226 */
[----:B------:R-:W-:Y:S02]  /*27f0*/  LOP3.LUT R73, R43, R68, RZ, 0x3c, !PT ;  /* 0x000000442b497212 */ /* 0x000fe400078e3cff */
[----:B------:R-:W-:Y:S01]  /*2800*/  LOP3.LUT R38, R71, R66, RZ, 0x3c, !PT ;  /* 0x0000004247267212 */ /* 0x000fe200078e3cff */
[----:B------:R-:W-:Y:S01]  /*2810*/  IMAD.IADD R43, R64, 0x1, R35 ;  /* 0x00000001402b7824 */ /* 0x000fe200078e0223 */
[----:B------:R-:W-:-:S02]  /*2820*/  LOP3.LUT R71, R69, R72, RZ, 0x3c, !PT ;  /* 0x0000004845477212 */ /* 0x000fc400078e3cff */
[----:B------:R-:W-:Y:S02]  /*2830*/  SHF.L.W.U32.HI R69, R73, 0xc, R73 ;  /* 0x0000000c49457819 */ /* 0x000fe40000010e49 */
[----:B------:R-:W-:Y:S02]  /*2840*/  SHF.L.W.U32.HI R38, R38, 0x10, R38 ;  /* 0x0000001026267819 */ /* 0x000fe40000010e26 */
[----:B------:R-:W-:Y:S01]  /*2850*/  SHF.L.W.U32.HI R64, R71, 0x10, R71 ;  /* 0x0000001047407819 */ /* 0x000fe20000010e47 */
[----:B------:R-:W-:Y:S01]  /*2860*/  IMAD.IADD R76, R76, 0x1, R69 ;  /* 0x000000014c4c7824 */ /* 0x000fe200078e0245 */
        /* <DEDUP_REMOVED lines=20> */
[----:B------:R-:W-:Y:S02]  /*29b0*/  LOP3.LUT R69, R38, R71, RZ, 0x3c, !PT ;  /* 0x0000004726457212 */ /* 0x000fe400078e3cff */
[----:B------:R-:W-:Y:S01]  /*29c0*/  LOP3.LUT R73, R64, R66, RZ, 0x3c, !PT ;  /* 0x0000004240497212 */ /* 0x000fe200078e3cff */
[----:B------:R-:W-:Y:S01]  /*29d0*/  IMAD.IADD R66, R35, 0x1, R66 ;  /* 0x0000000123427824 */ /* 0x000fe200078e0242 */
[----:B------:R-:W-:Y:S02]  /*29e0*/  SHF.L.W.U32.HI R38, R72, 0x7, R72 ;  /* 0x0000000748267819 */ /* 0x000fe40000010e48 */
[----:B------:R-:W-:Y:S02]  /*29f0*/  SHF.L.W.U32.HI R64, R69, 0x8, R69 ;  /* 0x0000000845407819 */ /* 0x000fe40000010e45 */
[----:B------:R-:W-:-:S02]  /*2a00*/  SHF.L.W.U32.HI R72, R73, 0x8, R73 ;  /* 0x0000000849487819 */ /* 0x000fc40000010e49 */
[----:B------:R-:W-:Y:S01]  /*2a10*/  LOP3.LUT R75, R65, R66, RZ, 0x3c, !PT ;  /* 0x00000042414b7212 */ /* 0x000fe200078e3cff */
[----:B------:R-:W-:Y:S01]  /*2a20*/  IMAD.IADD R65, R71, 0x1, R38 ;  /* 0x0000000147417824 */ /* 0x000fe200078e0226 */
[----:B------:R-:W-:Y:S01]  /*2a30*/  SHF.L.W.U32.HI R39, R39, 0x8, R39 ;  /* 0x0000000827277819 */ /* 0x000fe20000010e27 */
        /* <DEDUP_REMOVED lines=64> */
[----:B------:R-:W-:Y:S02]  /*2e40*/  IMAD.IADD R38, R67, 0x1, R38 ;  /* 0x0000000143267824 */ /* 0x000fe400078e0226 */
        /* <DEDUP_REMOVED lines=10> */
[----:B------:R-:W-:Y:S02]  /*2ef0*/  IMAD.IADD R63, R72, 0x1, R35 ;  /* 0x00000001483f7824 */ /* 0x000fe400078e0223 */
[----:B------:R-:W-:Y:S02]  /*2f00*/  IMAD.IADD R70, R70, 0x1, R43 ;  /* 0x0000000146467824 */ /* 0x000fe400078e022b */
[----:B------:R-:W-:Y:S01]  /*2f10*/  IMAD.IADD R72, R45, 0x1, R64 ;  /* 0x000000012d487824 */ /* 0x000fe200078e0240 */
[----:B------:R-:W-:Y:S02]  /*2f20*/  SHF.L.W.U32.HI R45, R71, 0x8, R71 ;  /* 0x00000008472d7819 */ /* 0x000fe40000010e47 */
[----:B------:R-:W-:Y:S02]  /*2f30*/  LOP3.LUT R71, R65, R63, RZ, 0x3c, !PT ;  /* 0x0000003f41477212 */ /* 0x000fe400078e3cff */
        /* <DEDUP_REMOVED lines=17> */
[----:B------:R-:W-:Y:S01]  /*3050*/  SHF.L.W.U32.HI R43, R43, 0x8, R43 ;  /* 0x000000082b2b7819 */ /* 0x000fe20000010e2b */
[----:B------:R-:W-:Y:S01]  /*3060*/  IMAD.IADD R66, R73, 0x1, R76 ;  /* 0x0000000149427824 */ /* 0x000fe200078e024c */
[----:B------:R-:W-:Y:S01]  /*3070*/  LOP3.LUT R71, R71, R64, RZ, 0x3c, !PT ;  /* 0x0000004047477212 */ /* 0x000fe200078e3cff */
[----:B------:R-:W-:-:S02]  /*3080*/  IMAD.IADD R70, R70, 0x1, R35 ;  /* 0x0000000146467824 */ /* 0x000fc400078e0223 */
[----:B------:R-:W-:Y:S01]  /*3090*/  IMAD.IADD R75, R72, 0x1, R43 ;  /* 0x00000001484b7824 */ /* 0x000fe200078e022b */
[----:B------:R-:W-:Y:S02]  /*30a0*/  SHF.L.W.U32.HI R74, R71, 0x10, R71 ;  /* 0x00000010474a7819 */ /* 0x000fe40000010e47 */
[----:B------:R-:W-:Y:S02]  /*30b0*/  LOP3.LUT R45, R45, R66, RZ, 0x3c, !PT ;  /* 0x000000422d2d7212 */ /* 0x000fe400078e3cff */
[----:B------:R-:W-:Y:S01]  /*30c0*/  LOP3.LUT R65, R65, R70, RZ, 0x3c, !PT ;  /* 0x0000004641417212 */ /* 0x000fe200078e3cff */
[----:B------:R-:W-:Y:S01]  /*30d0*/  IMAD.IADD R71, R70, 0x1, R74 ;  /* 0x0000000146477824 */ /* 0x000fe200078e024a */
[----:B------:R-:W-:Y:S02]  /*30e0*/  LOP3.LUT R67, R67, R75, RZ, 0x3c, !PT ;  /* 0x0000004b43437212 */ /* 0x000fe400078e3cff */
[----:B------:R-:W-:Y:S02]  /*30f0*/  SHF.L.W.U32.HI R73, R45, 0x10, R45 ;  /* 0x000000102d497819 */ /* 0x000fe40000010e2d */
[----:B------:R-:W-:-:S02]  /*3100*/  SHF.L.W.U32.HI R70, R65, 0x7, R65 ;  /* 0x0000000741467819 */ /* 0x000fc40000010e41 */
[----:B------:R-:W-:Y:S01]  /*3110*/  SHF.L.W.U32.HI R72, R67, 0x7, R67 ;  /* 0x0000000743487819 */ /* 0x000fe20000010e43 */
[----:B------:R-:W-:Y:S01]  /*3120*/  IMAD.IADD R45, R75, 0x1, R73 ;  /* 0x000000014b2d7824 */ /* 0x000fe200078e0249 */
[----:B------:R-:W-:Y:S01]  /*3130*/  LOP3.LUT R65, R38, R71, RZ, 0x3c, !PT ;  /* 0x0000004726417212 */ /* 0x000fe200078e3cff */
[----:B------:R-:W-:Y:S02]  /*3140*/  IMAD.IADD R37, R37, 0x1, R70 ;  /* 0x0000000125257824 */ /* 0x000fe400078e0246 */
[----:B------:R-:W-:Y:S01]  /*3150*/  IMAD.IADD R38, R63, 0x1, R72 ;  /* 0x000000013f267824 */ /* 0x000fe200078e0248 */
[----:B------:R-:W-:Y:S02]  /*3160*/  SHF.L.W.U32.HI R63, R65, 0xc, R65 ;  /* 0x0000000c413f7819 */ /* 0x000fe40000010e41 */
        /* <DEDUP_REMOVED lines=138> */
[----:B------:R-:W-:Y:S02]  /*3a10*/  SHF.L.W.U32.HI R65, R65, 0x7, R65 ;  /* 0x0000000741417819 */ /* 0x000fe40000010e41 */
[----:B------:R-:W-:Y:S01]  /*3a20*/  LOP3.LUT R75, R37, R68, RZ, 0x3c, !PT ;  /* 0x00000044254b7212 */ /* 0x000fe200078e3cff */
[----:B------:R-:W-:Y:S02]  /*3a30*/  IMAD.IADD R37, R73, 0x1, R43 ;  /* 0x0000000149257824 */ /* 0x000fe400078e022b */
        /* <DEDUP_REMOVED lines=40> */
[----:B------:R-:W-:-:S02]  /*3cc0*/  LOP3.LUT R43, R43, R70, RZ, 0x3c, !PT ;  /* 0x000000462b2b7212 */ /* 0x000fc400078e3cff */
[----:B------:R-:W-:Y:S01]  /*3cd0*/  LOP3.LUT R71, R68, R72, RZ, 0x3c, !PT ;  /* 0x0000004844477212 */ /* 0x000fe200078e3cff */
[----:B------:R-:W-:Y:S01]  /*3ce0*/  IMAD.IADD R68, R70, 0x1, R69 ;  /* 0x0000000146447824 */ /* 0x000fe200078e0245 */
[----:B------:R-:W-:Y:S02]  /*3cf0*/  SHF.L.W.U32.HI R45, R45, 0x10, R45 ;  /* 0x000000102d2d7819 */ /* 0x000fe40000010e2d */
[----:B------:R-:W-:Y:S02]  /*3d00*/  SHF.L.W.U32.HI R43, R43, 0x7, R43 ;  /* 0x000000072b2b7819 */ /* 0x000fe40000010e2b */
[----:B------:R-:W-:Y:S02]  /*3d10*/  SHF.L.W.U32.HI R71, R71, 0x7, R71 ;  /* 0x0000000747477819 */ /* 0x000fe40000010e47 */
[----:B------:R-:W-:Y:S01]  /*3d20*/  LOP3.LUT R70, R63, R68, RZ, 0x3c, !PT ;  /* 0x000000443f467212 */ /* 0x000fe200078e3cff */
[----:B------:R-:W-:Y:S02]  /*3d30*/  IMAD.IADD R63, R72, 0x1, R45 ;  /* 0x00000001483f7824 */ /* 0x000fe400078e022d */
[----:B------:R-:W-:Y:S01]  /*3d40*/  IMAD.IADD R38, R38, 0x1, R43 ;  /* 0x0000000126267824 */ /* 0x000fe200078e022b */
[----:B------:R-:W-:Y:S01]  /*3d50*/  SHF.L.W.U32.HI R70, R70, 0xc, R70 ;  /* 0x0000000c46467819 */ /* 0x000fe20000010e46 */
[----:B------:R-:W-:Y:S01]  /*3d60*/  IMAD.IADD R66, R66, 0x1, R71 ;  /* 0x0000000142427824 */ /* 0x000fe200078e0247 */
[----:B------:R-:W-:-:S02]  /*3d70*/  LOP3.LUT R73, R64, R63, RZ, 0x3c, !PT ;  /* 0x0000003f40497212 */ /* 0x000fc400078e3cff */
        /* <DEDUP_REMOVED lines=40> */
[----:B------:R-:W-:Y:S01]  /*4000*/  LOP3.LUT R71, R38, R71, RZ, 0x3c, !PT ;  /* 0x0000004726477212 */ /* 0x000fe200078e3cff */
[----:B------:R-:W-:-:S03]  /*4010*/  IMAD.IADD R38, R76, 0x1, R67 ;  /* 0x000000014c267824 */ /* 0x000fc600078e0243 */
[----:B------:R-:W-:Y:S02]  /*4020*/  LEA.HI R63, R71, R63, R71, 0xc ;  /* 0x0000003f473f7211 */ /* 0x000fe400078f6047 */
[----:B------:R-:W-:Y:S02]  /*4030*/  LOP3.LUT R37, R65, R38, RZ, 0x3c, !PT ;  /* 0x0000002641257212 */ /* 0x000fe400078e3cff */
[----:B------:R-:W-:Y:S02]  /*4040*/  LOP3.LUT R66, R66, R63, RZ, 0x3c, !PT ;  /* 0x0000003f42427212 */ /* 0x000fe400078e3cff */
[----:B------:R-:W-:-:S05]  /*4050*/  SHF.L.W.U32.HI R37, R37, 0xc, R37 ;  /* 0x0000000c25257819 */ /* 0x000fca0000010e25 */
[----:B------:R-:W-:-:S05]  /*4060*/  IMAD.IADD R68, R68, 0x1, R37 ;  /* 0x0000000144447824 */ /* 0x000fca00078e0225 */
[----:B------:R-:W-:Y:S02]  /*4070*/  LOP3.LUT R65, R67, R68, RZ, 0x3c, !PT ;  /* 0x0000004443417212 */ /* 0x000fe400078e3cff */
[----:B------:R-:W-:Y:S02]  /*4080*/  LOP3.LUT R67, R69, R76, RZ, 0x3c, !PT ;  /* 0x0000004c45437212 */ /* 0x000fe400078e3cff */
[----:B------:R-:W-:Y:S01]  /*4090*/  LEA.HI R38, R65, R38, R65, 0x8 ;  /* 0x0000002641267211 */ /* 0x000fe200078f4041 */
[----:B------:R-:W-:Y:S01]  /*40a0*/  IMAD.IADD R65, R45, 0x1, R72 ;  /* 0x000000012d417824 */ /* 0x000fe200078e0248 */
[----:B------:R-:W-:Y:S02]  /*40b0*/  SHF.L.W.U32.HI R67, R67, 0x7, R67 ;  /* 0x0000000743437819 */ /* 0x000fe40000010e43 */
[----:B------:R-:W-:Y:S02]  /*40c0*/  LOP3.LUT R37, R37, R38, RZ, 0x3c, !PT ;  /* 0x0000002625257212 */ /* 0x000fe400078e3cff */
[----:B------:R-:W-:Y:S01]  /*40d0*/  LOP3.LUT R68, R64, R65, RZ, 0x3c, !PT ;  /* 0x0000004140447212 */ /* 0x000fe200078e3cff */
[----:B------:R-:W-:Y:S01]  /*40e0*/  IMAD.IADD R74, R67, 0x1, R74 ;  /* 0x00000001434a7824 */ /* 0x000fe200078e024a */
[----:B------:R-:W-:-:S04]  /*40f0*/  SHF.L.W.U32.HI R37, R37, 0x7, R37 ;  /* 0x0000000725257819 */ /* 0x000fc80000010e25 */
[----:B------:R-:W-:Y:S02]  /*4100*/  LOP3.LUT R64, R35, R74, RZ, 0x3c, !PT ;  /* 0x0000004a23407212 */ /* 0x000fe400078e3cff */
[----:B------:R-:W-:Y:S02]  /*4110*/  SHF.L.W.U32.HI R35, R68, 0x10, R68 ;  /* 0x0000001044237819 */ /* 0x000fe40000010e44 */
[----:B------:R-:W-:-:S03]  /*4120*/  SHF.L.W.U32.HI R64, R64, 0x10, R64 ;  /* 0x0000001040407819 */ /* 0x000fc60000010e40 */
[----:B------:R-:W-:Y:S02]  /*4130*/  IMAD.IADD R70, R70, 0x1, R35 ;  /* 0x0000000146467824 */ /* 0x000fe400078e0223 */
[----:B------:R-:W-:-:S03]  /*4140*/  IMAD.IADD R43, R43, 0x1, R64 ;  /* 0x000000012b2b7824 */ /* 0x000fc600078e0240 */
[----:B------:R-:W-:Y:S02]  /*4150*/  LOP3.LUT R68, R45, R70, RZ, 0x3c, !PT ;  /* 0x000000462d447212 */ /* 0x000fe400078e3cff */
[----:B------:R-:W-:Y:S02]  /*4160*/  LOP3.LUT R45, R67, R43, RZ, 0x3c, !PT ;  /* 0x0000002b432d7212 */ /* 0x000fe400078e3cff */
[----:B------:R-:W-:Y:S02]  /*4170*/  LEA.HI R68, R68, R65, R68, 0xc ;  /* 0x0000004144447211 */ /* 0x000fe400078f6044 */
[----:B------:R-:W-:Y:S02]  /*4180*/  SHF.L.W.U32.HI R45, R45, 0xc, R45 ;  /* 0x0000000c2d2d7819 */ /* 0x000fe40000010e2d */
[----:B------:R-:W-:Y:S02]  /*4190*/  LOP3.LUT R35, R35, R68, RZ, 0x3c, !PT ;  /* 0x0000004423237212 */ /* 0x000fe400078e3cff */
[----:B------:R-:W-:Y:S01]  /*41a0*/  SHF.L.W.U32.HI R65, R66, 0x8, R66 ;  /* 0x0000000842417819 */ /* 0x000fe20000010e42 */
[----:B------:R-:W-:Y:S01]  /*41b0*/  IMAD.IADD R74, R74, 0x1, R45 ;  /* 0x000000014a4a7824 */ /* 0x000fe200078e022d */
[----:B------:R-:W-:-:S04]  /*41c0*/  SHF.L.W.U32.HI R35, R35, 0x8, R35 ;  /* 0x0000000823237819 */ /* 0x000fc80000010e23 */
[----:B------:R-:W-:Y:S01]  /*41d0*/  LOP3.LUT R66, R64, R74, RZ, 0x3c, !PT ;  /* 0x0000004a40427212 */ /* 0x000fe200078e3cff */
[----:B------:R-:W-:Y:S02]  /*41e0*/  IMAD.IADD R64, R74, 0x1, R37 ;  /* 0x000000014a407824 */ /* 0x000fe400078e0225 */
[----:B------:R-:W-:Y:S01]  /*41f0*/  IMAD.IADD R70, R70, 0x1, R35 ;  /* 0x0000000146467824 */ /* 0x000fe200078e0223 */
[----:B------:R-:W-:Y:S02]  /*4200*/  LEA.HI R66, R66, R43, R66, 0x8 ;  /* 0x0000002b42427211 */ /* 0x000fe400078f4042 */
[----:B------:R-:W-:Y:S02]  /*4210*/  LOP3.LUT R65, R65, R64, RZ, 0x3c, !PT ;  /* 0x0000004041417212 */ /* 0x000fe400078e3cff */
[----:B------:R-:W-:Y:S02]  /*4220*/  LOP3.LUT R66, R45, R66, RZ, 0x3c, !PT ;  /* 0x000000422d427212 */ /* 0x000fe400078e3cff */
[----:B------:R-:W-:-:S02]  /*4230*/  LEA.HI R70, R65, R70, R65, 0x10 ;  /* 0x0000004641467211 */ /* 0x000fc400078f8041 */
[----:B------:R-:W-:Y:S02]  /*4240*/  SHF.L.W.U32.HI R66, R66, 0x7, R66 ;  /* 0x0000000742427819 */ /* 0x000fe40000010e42 */
[----:B------:R-:W-:-:S03]  /*4250*/  LOP3.LUT R37, R37, R70, RZ, 0x3c, !PT ;  /* 0x0000004625257212 */ /* 0x000fc600078e3cff */
[----:B------:R-:W-:Y:S01]  /*4260*/  IMAD.IADD R36, R63, 0x1, R66 ;  /* 0x000000013f247824 */ /* 0x000fe200078e0242 */
[----:B------:R-:W-:-:S04]  /*4270*/  LEA.HI R37, R37, R64, R37, 0xc ;  /* 0x0000004025257211 */ /* 0x000fc800078f6025 */
[----:B------:R-:W-:Y:S01]  /*4280*/  LOP3.LUT R35, R35, R36, RZ, 0x3c, !PT ;  /* 0x0000002423237212 */ /* 0x000fe200078e3cff */
[----:B------:R-:W-:-:S03]  /*4290*/  VIADD R41, R37, 0x3320646e ;  /* 0x3320646e25297836 */ /* 0x000fc60000000000 */
[----:B------:R-:W-:Y:S02]  /*42a0*/  LEA.HI R35, R35, R38, R35, 0x10 ;  /* 0x0000002623237211 */ /* 0x000fe400078f8023 */
[----:B------:R-:W-:Y:S02]  /*42b0*/  LOP3.LUT R37, R41, UR8, RZ, 0xfc, !PT ;  /* 0x0000000829257c12 */ /* 0x000fe4000f8efcff */
[----:B------:R-:W-:Y:S02]  /*42c0*/  LOP3.LUT R35, R66, R35, RZ, 0x3c, !PT ;  /* 0x0000002342237212 */ /* 0x000fe400078e3cff */
[----:B------:R-:W-:Y:S02]  /*42d0*/  ISETP.NE.U32.AND P0, PT, R37, RZ, PT ;  /* 0x000000ff2500720c */ /* 0x000fe40003f05070 */
[----:B------:R-:W-:-:S05]  /*42e0*/  LEA.HI R43, R35, R36, R35, 0xc ;  /* 0x00000024232b7211 */ /* 0x000fca00078f6023 */
[----:B------:R-:W-:-:S06]  /*42f0*/  VIADD R43, R43, 0x61707865 ;  /* 0x617078652b2b7836 */ /* 0x000fcc0000000000 */
[----:B------:R-:W-:Y:S05]  /*4300*/  @P0 BRA `(.L_x_14) ;  /* 0x00000000004c0947 */ /* 0x000fea0003800000 */
[----:B------:R-:W0:Y:S01]  /*4310*/  I2F.U32.RP R36, UR9 ;  /* 0x0000000900247d06 */ /* 0x000e220008209000 */
[----:B------:R-:W-:Y:S01]  /*4320*/  ISETP.NE.U32.AND P1, PT, RZ, UR9, PT ;  /* 0x00000009ff007c0c */ /* 0x000fe2000bf25070 */
[----:B------:R-:W-:-:S06]  /*4330*/  IMAD.MOV.U32 R39, RZ, RZ, RZ ;  /* 0x000000ffff277224 */ /* 0x000fcc00078e00ff */
[----:B0-----:R-:W0:Y:S02]  /*4340*/  MUFU.RCP R36, R36 ;  /* 0x0000002400247308 */ /* 0x001e240000001000 */
[----:B0-----:R-:W-:-:S06]  /*4350*/  VIADD R34, R36, 0xffffffe ;  /* 0x0ffffffe24227836 */ /* 0x001fcc0000000000 */
[----:B------:R0:W1:Y:S02]  /*4360*/  F2I.FTZ.U32.TRUNC.NTZ R35, R34 ;  /* 0x0000002200237305 */ /* 0x000064000021f000 */
[----:B0-----:R-:W-:Y:S02]  /*4370*/  IMAD.MOV.U32 R34, RZ, RZ, RZ ;  /* 0x000000ffff227224 */ /* 0x001fe400078e00ff */
[----:B-1----:R-:W-:-:S04]  /*4380*/  IMAD.MOV R37, RZ, RZ, -R35 ;  /* 0x000000ffff257224 */ /* 0x002fc800078e0a23 */
[----:B------:R-:W-:-:S04]  /*4390*/  IMAD R37, R37, UR9, RZ ;  /* 0x0000000925257c24 */ /* 0x000fc8000f8e02ff */
[----:B------:R-:W-:-:S06]  /*43a0*/  IMAD.HI.U32 R38, R35, R37, R34 ;  /* 0x0000002523267227 */ /* 0x000fcc00078e0022 */
[----:B------:R-:W-:-:S04]  /*43b0*/  IMAD.HI.U32 R38, R38, R43, RZ ;  /* 0x0000002b26267227 */ /* 0x000fc800078e00ff */
[----:B------:R-:W-:-:S04]  /*43c0*/  IMAD.MOV R38, RZ, RZ, -R38 ;  /* 0x000000ffff267224 */ /* 0x000fc800078e0a26 */
[----:B------:R-:W-:-:S05]  /*43d0*/  IMAD R38, R38, UR9, R43 ;  /* 0x0000000926267c24 */ /* 0x000fca000f8e022b */
[----:B------:R-:W-:-:S13]  /*43e0*/  ISETP.GE.U32.AND P0, PT, R38, UR9, PT ;  /* 0x0000000926007c0c */ /* 0x000fda000bf06070 */
[----:B------:R-:W-:-:S05]  /*43f0*/  @P0 VIADD R38, R38, -UR9 ;  /* 0x8000000926260c36 */ /* 0x000fca0008000000 */
[----:B------:R-:W-:-:S13]  /*4400*/  ISETP.GE.U32.AND P0, PT, R38, UR9, PT ;  /* 0x0000000926007c0c */ /* 0x000fda000bf06070 */
[----:B------:R-:W-:Y:S01]  /*4410*/  @P0 VIADD R38, R38, -UR9 ;  /* 0x8000000926260c36 */ /* 0x000fe20008000000 */
[----:B------:R-:W-:Y:S01]  /*4420*/  @!P1 LOP3.LUT R38, RZ, UR9, RZ, 0x33, !PT ;  /* 0x00000009ff269c12 */ /* 0x000fe2000f8e33ff */
[----:B------:R-:W-:Y:S06]  /*4430*/  BRA `(.L_x_15) ;  /* 0x0000000000087947 */ /* 0x000fec0003800000 */
.L_x_14:
[----:B------:R-:W-:-:S07]  /*4440*/  MOV R42, 0x4460 ;  /* 0x00004460002a7802 */ /* 0x000fce0000000f00 */
[----:B------:R-:W-:Y:S05]  /*4450*/  CALL.REL.NOINC `($__internal_0_$__cuda_sm20_rem_u64) ;  /* 0x00000008001c7944 */ /* 0x000fea0003c00000 */
.L_x_15:
[----:B------:R-:W-:Y:S05]  /*4460*/  BSYNC.RECONVERGENT B0 ;  /* 0x0000000000007941 */ /* 0x000fea0003800200 */
.L_x_13:
[----:B------:R-:W0:Y:S01]  /*4470*/  LDC.64 R34, c[0x0][0x388] ;  /* 0x0000e200ff227b82 */ /* 0x000e220000000a00 */
[----:B------:R-:W-:Y:S07]  /*4480*/  BSSY.RECONVERGENT B0, `(.L_x_16) ;  /* 0x000005e000007945 */ /* 0x000fee0003800200 */
[----:B------:R-:W1:Y:S01]  /*4490*/  LDC.64 R36, c[0x0][0x380] ;  /* 0x0000e000ff247b82 */ /* 0x000e620000000a00 */
[-C--:B0-----:R-:W-:Y:S02]  /*44a0*/  IMAD R41, R27, R34.reuse, RZ ;  /* 0x000000221b297224 */ /* 0x081fe400078e02ff */
[----:B------:R-:W-:-:S04]  /*44b0*/  IMAD.WIDE.U32 R38, R26, R34, R38 ;  /* 0x000000221a267225 */ /* 0x000fc800078e0026 */
[----:B------:R-:W-:Y:S01]  /*44c0*/  IMAD R41, R26, R35, R41 ;  /* 0x000000231a297224 */ /* 0x000fe200078e0229 */
[----:B-1----:R-:W-:-:S03]  /*44d0*/  ISETP.GE.U32.AND P0, PT, R38, R36, PT ;  /* 0x000000242600720c */ /* 0x002fc60003f06070 */
[----:B------:R-:W-:-:S05]  /*44e0*/  IMAD.IADD R42, R39, 0x1, R41 ;  /* 0x00000001272a7824 */ /* 0x000fca00078e0229 */
[----:B------:R-:W-:-:S13]  /*44f0*/  ISETP.GE.U32.AND.EX P0, PT, R42, R37, PT, P0 ;  /* 0x000000252a00720c */ /* 0x000fda0003f06100 */
[----:B------:R-:W-:Y:S05]  /*4500*/  @P0 BRA `(.L_x_17) ;  /* 0x0000000400540947 */ /* 0x000fea0003800000 */
[----:B------:R-:W-:Y:S01]  /*4510*/  ISETP.GE.U32.AND P0, PT, R0, UR10, PT ;  /* 0x0000000a00007c0c */ /* 0x000fe2000bf06070 */
[----:B------:R-:W-:-:S12]  /*4520*/  VIADD R63, R40, 0x61707865 ;  /* 0x61707865283f7836 */ /* 0x000fd80000000000 */
[----:B------:R-:W-:Y:S05]  /*4530*/  @P0 BRA `(.L_x_18) ;  /* 0x0000000000d00947 */ /* 0x000fea0003800000 */
[----:B------:R-:W-:-:S13]  /*4540*/  ISETP.GE.U32.AND P0, PT, R63, R2, PT ;  /* 0x000000023f00720c */ /* 0x000fda0003f06070 */
        /* <DEDUP_REMOVED lines=19> */
[----:B------:R-:W-:Y:S01]  /*4680*/  LOP3.LUT R3, R37, R3, RZ, 0x3c, !PT ;  /* 0x0000000325037212 */ /* 0x000fe200078e3cff */
[----:B------:R-:W-:Y:S06]  /*4690*/  BRA `(.L_x_17) ;  /* 0x0000000000f07947 */ /* 0x000fec0003800000 */
.L_x_19:
[----:B------:R-:W2:Y:S02]  /*46a0*/  LDG.E.CONSTANT R39, desc[UR4][R32.64+0x4] ;  /* 0x0000040420277981 */ /* 0x000ea4000c1e9900 */
[----:B--2---:R-:W-:-:S04]  /*46b0*/  ISETP.NE.U32.AND P0, PT, R26, R39, PT ;  /* 0x000000271a00720c */ /* 0x004fc80003f05070 */
[----:B------:R-:W-:-:S13]  /*46c0*/  ISETP.NE.AND.EX P0, PT, R27, RZ, PT, P0 ;  /* 0x000000ff1b00720c */ /* 0x000fda0003f05300 */
[----:B------:R-:W-:Y:S05]  /*46d0*/  @P0 BRA `(.L_x_17) ;  /* 0x0000000000e00947 */ /* 0x000fea0003800000 */
[----:B------:R-:W2:Y:S02]  /*46e0*/  LDG.E.CONSTANT R38, desc[UR4][R32.64+0x8] ;  /* 0x0000080420267981 */ /* 0x000ea4000c1e9900 */
[----:B--2---:R-:W-:-:S04]  /*46f0*/  IADD3 R47, P1, PT, R38, R25, RZ ;  /* 0x00000019262f7210 */ /* 0x004fc80007f3e0ff */
[----:B------:R-:W-:Y:S01]  /*4700*/  ISETP.GE.U32.AND P0, PT, R47, R36, PT ;  /* 0x000000242f00720c */ /* 0x000fe20003f06070 */
[----:B------:R-:W-:-:S05]  /*4710*/  IMAD.X R38, RZ, RZ, R24, P1 ;  /* 0x000000ffff267224 */ /* 0x000fca00008e0618 */
[----:B------:R-:W-:-:S13]  /*4720*/  ISETP.GE.U32.AND.EX P0, PT, R38, R37, PT, P0 ;  /* 0x000000252600720c */ /* 0x000fda0003f06100 */
        /* <DEDUP_REMOVED lines=21> */
.L_x_18:
        /* <DEDUP_REMOVED lines=9> */
[----:B------:R-:W-:-:S13]  /*4910*/  ISETP.GE.U32.AND P0, PT, R63, R2, PT ;  /* 0x000000023f00720c */ /* 0x000fda0003f06070 */
[C---:B--2---:R-:W-:Y:S02]  /*4920*/  @!P0 LOP3.LUT R62, R42.reuse, R62, RZ, 0x3c, !PT ;  /* 0x0000003e2a3e8212 */ /* 0x044fe400078e3cff */
[C---:B------:R-:W-:Y:S02]  /*4930*/  @!P0 LOP3.LUT R11, R43.reuse, R11, RZ, 0x3c, !PT ;  /* 0x0000000b2b0b8212 */ /* 0x040fe400078e3cff */
[----:B------:R-:W-:Y:S02]  /*4940*/  @P0 LOP3.LUT R20, R42, R20, RZ, 0x3c, !PT ;  /* 0x000000142a140212 */ /* 0x000fe400078e3cff */
[----:B------:R-:W-:Y:S02]  /*4950*/  @P0 LOP3.LUT R21, R43, R21, RZ, 0x3c, !PT ;  /* 0x000000152b150212 */ /* 0x000fe400078e3cff */
[----:B---3--:R-:W-:Y:S02]  /*4960*/  @!P0 LOP3.LUT R10, R40, R10, RZ, 0x3c, !PT ;  /* 0x0000000a280a8212 */ /* 0x008fe400078e3cff */
[----:B------:R-:W-:-:S02]  /*4970*/  @!P0 LOP3.LUT R9, R41, R9, RZ, 0x3c, !PT ;  /* 0x0000000929098212 */ /* 0x000fc400078e3cff */
[----:B------:R-:W-:Y:S02]  /*4980*/  @P0 LOP3.LUT R18, R40, R18, RZ, 0x3c, !PT ;  /* 0x0000001228120212 */ /* 0x000fe400078e3cff */
[----:B------:R-:W-:Y:S02]  /*4990*/  @P0 LOP3.LUT R19, R41, R19, RZ, 0x3c, !PT ;  /* 0x0000001329130212 */ /* 0x000fe400078e3cff */
[C---:B----4-:R-:W-:Y:S02]  /*49a0*/  @!P0 LOP3.LUT R8, R38.reuse, R8, RZ, 0x3c, !PT ;  /* 0x0000000826088212 */ /* 0x050fe400078e3cff */
[C---:B------:R-:W-:Y:S02]  /*49b0*/  @!P0 LOP3.LUT R7, R39.reuse, R7, RZ, 0x3c, !PT ;  /* 0x0000000727078212 */ /* 0x040fe400078e3cff */
[----:B------:R-:W-:Y:S02]  /*49c0*/  @P0 LOP3.LUT R16, R38, R16, RZ, 0x3c, !PT ;  /* 0x0000001026100212 */ /* 0x000fe400078e3cff */
[----:B------:R-:W-:-:S02]  /*49d0*/  @P0 LOP3.LUT R17, R39, R17, RZ, 0x3c, !PT ;  /* 0x0000001127110212 */ /* 0x000fc400078e3cff */
[C---:B-----5:R-:W-:Y:S02]  /*49e0*/  @!P0 LOP3.LUT R6, R36.reuse, R6, RZ, 0x3c, !PT ;  /* 0x0000000624068212 */ /* 0x060fe400078e3cff */
[C---:B------:R-:W-:Y:S02]  /*49f0*/  @!P0 LOP3.LUT R5, R37.reuse, R5, RZ, 0x3c, !PT ;  /* 0x0000000525058212 */ /* 0x040fe400078e3cff */
[----:B------:R-:W-:Y:S02]  /*4a00*/  @P0 LOP3.LUT R14, R36, R14, RZ, 0x3c, !PT ;  /* 0x0000000e240e0212 */ /* 0x000fe400078e3cff */
[----:B------:R-:W-:Y:S02]  /*4a10*/  @P0 LOP3.LUT R15, R37, R15, RZ, 0x3c, !PT ;  /* 0x0000000f250f0212 */ /* 0x000fe400078e3cff */
[----:B------:R-:W-:Y:S02]  /*4a20*/  @!P0 LOP3.LUT R4, R46, R4, RZ, 0x3c, !PT ;  /* 0x000000042e048212 */ /* 0x000fe400078e3cff */
[----:B------:R-:W-:-:S02]  /*4a30*/  @!P0 LOP3.LUT R3, R47, R3, RZ, 0x3c, !PT ;  /* 0x000000032f038212 */ /* 0x000fc400078e3cff */
[----:B------:R-:W-:Y:S02]  /*4a40*/  @P0 LOP3.LUT R12, R46, R12, RZ, 0x3c, !PT ;  /* 0x0000000c2e0c0212 */ /* 0x000fe400078e3cff */
[----:B------:R-:W-:-:S07]  /*4a50*/  @P0 LOP3.LUT R13, R47, R13, RZ, 0x3c, !PT ;  /* 0x0000000d2f0d0212 */ /* 0x000fce00078e3cff */
.L_x_17:
[----:B------:R-:W-:Y:S05]  /*4a60*/  BSYNC.RECONVERGENT B0 ;  /* 0x0000000000007941 */ /* 0x000fea0003800200 */
.L_x_16:
[----:B------:R-:W-:-:S04]  /*4a70*/  IADD3 R26, P0, PT, R26, 0x1, RZ ;  /* 0x000000011a1a7810 */ /* 0x000fc80007f1e0ff */
[----:B------:R-:W-:Y:S01]  /*4a80*/  IADD3 R36, P1, PT, R26, -UR12, RZ ;  /* 0x8000000c1a247c10 */ /* 0x000fe2000ff3e0ff */
[----:B------:R-:W-:-:S03]  /*4a90*/  IMAD.X R27, RZ, RZ, R27, P0 ;  /* 0x000000ffff1b7224 */ /* 0x000fc600000e061b */
[----:B------:R-:W-:Y:S02]  /*4aa0*/  ISETP.NE.U32.AND P0, PT, R36, RZ, PT ;  /* 0x000000ff2400720c */ /* 0x000fe40003f05070 */
[----:B------:R-:W-:Y:S02]  /*4ab0*/  IADD3.X R36, PT, PT, R27, ~UR13, RZ, P1, !PT ;  /* 0x8000000d1b247c10 */ /* 0x000fe40008ffe4ff */
[----:B------:R-:W-:Y:S02]  /*4ac0*/  IADD3 R25, P1, PT, R25, R34, RZ ;  /* 0x0000002219197210 */ /* 0x000fe40007f3e0ff */
[----:B------:R-:W-:-:S03]  /*4ad0*/  ISETP.NE.AND.EX P0, PT, R36, RZ, PT, P0 ;  /* 0x000000ff2400720c */ /* 0x000fc60003f05300 */
[----:B------:R-:W-:-:S10]  /*4ae0*/  IMAD.X R24, R24, 0x1, R35, P1 ;  /* 0x0000000118187824 */ /* 0x000fd400008e0623 */
[----:B------:R-:W-:Y:S05]  /*4af0*/  @P0 BRA `(.L_x_20) ;  /* 0xffffffbc00140947 */ /* 0x000fea000383ffff */
.L_x_12:
[----:B------:R-:W0:Y:S01]  /*4b00*/  LDCU.64 UR6, c[0x0][0x3c8] ;  /* 0x00007900ff0677ac */ /* 0x000e220008000a00 */
[----:B------:R-:W1:Y:S01]  /*4b10*/  LDC R25, c[0x0][0x398] ;  /* 0x0000e600ff197b82 */ /* 0x000e620000000800 */
[----:B------:R-:W-:Y:S02]  /*4b20*/  IMAD.MOV.U32 R63, RZ, RZ, R11 ;  /* 0x000000ffff3f7224 */ /* 0x000fe400078e000b */
[----:B------:R-:W-:Y:S02]  /*4b30*/  IMAD.MOV.U32 R11, RZ, RZ, R9 ;  /* 0x000000ffff0b7224 */ /* 0x000fe400078e0009 */
[----:B------:R-:W-:Y:S02]  /*4b40*/  IMAD.MOV.U32 R9, RZ, RZ, R7 ;  /* 0x000000ffff097224 */ /* 0x000fe400078e0007 */
[----:B------:R-:W-:Y:S01]  /*4b50*/  IMAD.MOV.U32 R7, RZ, RZ, R5 ;  /* 0x000000ffff077224 */ /* 0x000fe200078e0005 */
[----:B------:R-:W2:Y:S01]  /*4b60*/  LDC.64 R22, c[0x0][0x3c0] ;  /* 0x0000f000ff167b82 */ /* 0x000ea20000000a00 */
[----:B------:R-:W-:Y:S01]  /*4b70*/  IMAD.MOV.U32 R5, RZ, RZ, R3 ;  /* 0x000000ffff057224 */ /* 0x000fe200078e0003 */
[----:B0-----:R-:W-:-:S04]  /*4b80*/  ISETP.NE.U32.AND P0, PT, RZ, UR6, PT ;  /* 0x00000006ff007c0c */ /* 0x001fc8000bf05070 */
[----:B------:R-:W-:-:S04]  /*4b90*/  ISETP.NE.AND.EX P0, PT, RZ, UR7, PT, P0 ;  /* 0x00000007ff007c0c */ /* 0x000fc8000bf05300 */
[C---:B-1----:R-:W-:Y:S01]  /*4ba0*/  ISETP.LT.U32.OR P0, PT, R0.reuse, R25, !P0 ;  /* 0x000000190000720c */ /* 0x042fe20004701470 */
[----:B--2---:R-:W-:-:S05]  /*4bb0*/  IMAD.WIDE.U32 R22, R0, 0x30, R22 ;  /* 0x0000003000167825 */ /* 0x004fca00078e0016 */
[----:B------:R0:W-:Y:S04]  /*4bc0*/  STG.E.64 desc[UR4][R22.64], R62 ;  /* 0x0000003e16007986 */ /* 0x0001e8000c101b04 */
[----:B------:R0:W-:Y:S04]  /*4bd0*/  STG.E.64 desc[UR4][R22.64+0x8], R10 ;  /* 0x0000080a16007986 */ /* 0x0001e8000c101b04 */
[----:B------:R0:W-:Y:S04]  /*4be0*/  STG.E.64 desc[UR4][R22.64+0x10], R8 ;  /* 0x0000100816007986 */ /* 0x0001e8000c101b04 */
[----:B------:R0:W-:Y:S04]  /*4bf0*/  STG.E.64 desc[UR4][R22.64+0x18], R6 ;  /* 0x0000180616007986 */ /* 0x0001e8000c101b04 */
[----:B------:R0:W-:Y:S04]  /*4c00*/  STG.E.64 desc[UR4][R22.64+0x20], R4 ;  /* 0x0000200416007986 */ /* 0x0001e8000c101b04 */
[----:B------:R0:W-:Y:S01]  /*4c10*/  STG.E.64 desc[UR4][R22.64+0x28], RZ ;  /* 0x000028ff16007986 */ /* 0x0001e2000c101b04 */
[----:B------:R-:W-:Y:S05]  /*4c20*/  @P0 EXIT ;  /* 0x000000000000094d */ /* 0x000fea0003800000 */
[----:B------:R-:W1:Y:S01]  /*4c30*/  LDC.64 R2, c[0x0][0x3c8] ;  /* 0x0000f200ff027b82 */ /* 0x000e620000000a00 */
[----:B0-----:R-:W-:-:S04]  /*4c40*/  IMAD.IADD R5, R0, 0x1, -R25 ;  /* 0x0000000100057824 */ /* 0x001fc800078e0a19 */
[----:B-1----:R-:W-:-:S05]  /*4c50*/  IMAD.WIDE.U32 R2, R5, 0x30, R2 ;  /* 0x0000003005027825 */ /* 0x002fca00078e0002 */
[----:B------:R-:W-:Y:S04]  /*4c60*/  STG.E.64 desc[UR4][R2.64], R20 ;  /* 0x0000001402007986 */ /* 0x000fe8000c101b04 */
[----:B------:R-:W-:Y:S04]  /*4c70*/  STG.E.64 desc[UR4][R2.64+0x8], R18 ;  /* 0x0000081202007986 */ /* 0x000fe8000c101b04 */
[----:B------:R-:W-:Y:S04]  /*4c80*/  STG.E.64 desc[UR4][R2.64+0x10], R16 ;  /* 0x0000101002007986 */ /* 0x000fe8000c101b04 */
[----:B------:R-:W-:Y:S04]  /*4c90*/  STG.E.64 desc[UR4][R2.64+0x18], R14 ;  /* 0x0000180e02007986 */ /* 0x000fe8000c101b04 */
[----:B------:R-:W-:Y:S04]  /*4ca0*/  STG.E.64 desc[UR4][R2.64+0x20], R12 ;  /* 0x0000200c02007986 */ /* 0x000fe8000c101b04 */
[----:B------:R-:W-:Y:S01]  /*4cb0*/  STG.E.64 desc[UR4][R2.64+0x28], RZ ;  /* 0x000028ff02007986 */ /* 0x000fe2000c101b04 */
[----:B------:R-:W-:Y:S05]  /*4cc0*/  EXIT ;  /* 0x000000000000794d */ /* 0x000fea0003800000 */
        .weak           $__internal_0_$__cuda_sm20_rem_u64
        .type           $__internal_0_$__cuda_sm20_rem_u64,@function
        .size           $__internal_0_$__cuda_sm20_rem_u64,(.L_x_22 - $__internal_0_$__cuda_sm20_rem_u64)
$__internal_0_$__cuda_sm20_rem_u64:
[----:B------:R-:W0:Y:S01]  /*4cd0*/  LDCU.64 UR6, c[0x0][0x388] ;  /* 0x00007100ff0677ac */ /* 0x000e220008000a00 */
[----:B------:R-:W1:Y:S01]  /*4ce0*/  LDC.64 R34, c[0x0][0x388] ;  /* 0x0000e200ff227b82 */ /* 0x000e620000000a00 */
[----:B0-----:R-:W0:Y:S08]  /*4cf0*/  I2F.U64.RP R44, UR6 ;  /* 0x00000006002c7d12 */ /* 0x001e300008309000 */
[----:B0-----:R-:W0:Y:S02]  /*4d00*/  MUFU.RCP R44, R44 ;  /* 0x0000002c002c7308 */ /* 0x001e240000001000 */
[----:B0-----:R-:W-:-:S06]  /*4d10*/  VIADD R38, R44, 0x1ffffffe ;  /* 0x1ffffffe2c267836 */ /* 0x001fcc0000000000 */
[----:B------:R-:W1:Y:S02]  /*4d20*/  F2I.U64.TRUNC R38, R38 ;  /* 0x0000002600267311 */ /* 0x000e64000020d800 */
[----:B-1----:R-:W-:-:S04]  /*4d30*/  IMAD.WIDE.U32 R36, R38, R34, RZ ;  /* 0x0000002226247225 */ /* 0x002fc800078e00ff */
[----:B------:R-:W-:Y:S01]  /*4d40*/  IMAD R37, R38, R35, R37 ;  /* 0x0000002326257224 */ /* 0x000fe200078e0225 */
[----:B------:R-:W-:-:S03]  /*4d50*/  IADD3 R45, P0, PT, RZ, -R36, RZ ;  /* 0x80000024ff2d7210 */ /* 0x000fc60007f1e0ff */
[----:B------:R-:W-:Y:S02]  /*4d60*/  IMAD R37, R39, R34, R37 ;  /* 0x0000002227257224 */ /* 0x000fe400078e0225 */
[----:B------:R-:W-:-:S04]  /*4d70*/  IMAD.HI.U32 R36, R38, R45, RZ ;  /* 0x0000002d26247227 */ /* 0x000fc800078e00ff */
[----:B------:R-:W-:Y:S02]  /*4d80*/  IMAD.X R47, RZ, RZ, ~R37, P0 ;  /* 0x000000ffff2f7224 */ /* 0x000fe400000e0e25 */
[----:B------:R-:W-:Y:S02]  /*4d90*/  IMAD.MOV.U32 R37, RZ, RZ, R38 ;  /* 0x000000ffff257224 */ /* 0x000fe400078e0026 */
[-C--:B------:R-:W-:Y:S02]  /*4da0*/  IMAD R63, R39, R47.reuse, RZ ;  /* 0x0000002f273f7224 */ /* 0x080fe400078e02ff */
[----:B------:R-:W-:-:S04]  /*4db0*/  IMAD.WIDE.U32 R36, P0, R38, R47, R36 ;  /* 0x0000002f26247225 */ /* 0x000fc80007800024 */
[----:B------:R-:W-:-:S04]  /*4dc0*/  IMAD.HI.U32 R47, R39, R47, RZ ;  /* 0x0000002f272f7227 */ /* 0x000fc800078e00ff */
[----:B------:R-:W-:-:S05]  /*4dd0*/  IMAD.HI.U32 R36, P1, R39, R45, R36 ;  /* 0x0000002d27247227 */ /* 0x000fca0007820024 */
[----:B------:R-:W-:Y:S01]  /*4de0*/  IADD3 R37, P2, PT, R63, R36, RZ ;  /* 0x000000243f257210 */ /* 0x000fe20007f5e0ff */
[----:B------:R-:W-:-:S04]  /*4df0*/  IMAD.X R36, R47, 0x1, R39, P0 ;  /* 0x000000012f247824 */ /* 0x000fc800000e0627 */
[----:B------:R-:W-:Y:S01]  /*4e00*/  IMAD.WIDE.U32 R38, R37, R34, RZ ;  /* 0x0000002225267225 */ /* 0x000fe200078e00ff */
[----:B------:R-:W-:-:S03]  /*4e10*/  IADD3.X R45, PT, PT, RZ, RZ, R36, P2, P1 ;  /* 0x000000ffff2d7210 */ /* 0x000fc600017e2424 */
[----:B------:R-:W-:Y:S01]  /*4e20*/  IMAD R36, R37, R35, R39 ;  /* 0x0000002325247224 */ /* 0x000fe200078e0227 */
[----:B------:R-:W-:-:S03]  /*4e30*/  IADD3 R39, P0, PT, RZ, -R38, RZ ;  /* 0x80000026ff277210 */ /* 0x000fc60007f1e0ff */
[----:B------:R-:W-:Y:S02]  /*4e40*/  IMAD R38, R45, R34, R36 ;  /* 0x000000222d267224 */ /* 0x000fe400078e0224 */
[----:B------:R-:W-:-:S04]  /*4e50*/  IMAD.HI.U32 R36, R37, R39, RZ ;  /* 0x0000002725247227 */ /* 0x000fc800078e00ff */
[----:B------:R-:W-:-:S04]  /*4e60*/  IMAD.X R38, RZ, RZ, ~R38, P0 ;  /* 0x000000ffff267224 */ /* 0x000fc800000e0e26 */
[----:B------:R-:W-:-:S04]  /*4e70*/  IMAD.WIDE.U32 R36, P0, R37, R38, R36 ;  /* 0x0000002625247225 */ /* 0x000fc80007800024 */
[C---:B------:R-:W-:Y:S02]  /*4e80*/  IMAD R47, R45.reuse, R38, RZ ;  /* 0x000000262d2f7224 */ /* 0x040fe400078e02ff */
[----:B------:R-:W-:-:S04]  /*4e90*/  IMAD.HI.U32 R36, P1, R45, R39, R36 ;  /* 0x000000272d247227 */ /* 0x000fc80007820024 */
[----:B------:R-:W-:Y:S01]  /*4ea0*/  IMAD.HI.U32 R44, R45, R38, RZ ;  /* 0x000000262d2c7227 */ /* 0x000fe200078e00ff */
[----:B------:R-:W-:-:S03]  /*4eb0*/  IADD3 R38, P2, PT, R47, R36, RZ ;  /* 0x000000242f267210 */ /* 0x000fc60007f5e0ff */
[----:B------:R-:W-:Y:S02]  /*4ec0*/  IMAD.X R45, R44, 0x1, R45, P0 ;  /* 0x000000012c2d7824 */ /* 0x000fe400000e062d */
[----:B------:R-:W-:-:S03]  /*4ed0*/  IMAD.HI.U32 R36, R38, R43, RZ ;  /* 0x0000002b26247227 */ /* 0x000fc600078e00ff */
[----:B------:R-:W-:Y:S01]  /*4ee0*/  IADD3.X R44, PT, PT, RZ, RZ, R45, P2, P1 ;  /* 0x000000ffff2c7210 */ /* 0x000fe200017e242d */
[----:B------:R-:W-:Y:S02]  /*4ef0*/  IMAD.MOV.U32 R37, RZ, RZ, RZ ;  /* 0x000000ffff257224 */ /* 0x000fe400078e00ff */
[----:B------:R-:W-:-:S04]  /*4f00*/  IMAD.WIDE.U32 R36, R38, R41, R36 ;  /* 0x0000002926247225 */ /* 0x000fc800078e0024 */
[C---:B------:R-:W-:Y:S02]  /*4f10*/  IMAD R39, R44.reuse, R41, RZ ;  /* 0x000000292c277224 */ /* 0x040fe400078e02ff */
[----:B------:R-:W-:-:S04]  /*4f20*/  IMAD.HI.U32 R36, P0, R44, R43, R36 ;  /* 0x0000002b2c247227 */ /* 0x000fc80007800024 */
[----:B------:R-:W-:Y:S01]  /*4f30*/  IMAD.HI.U32 R38, R44, R41, RZ ;  /* 0x000000292c267227 */ /* 0x000fe200078e00ff */
[----:B------:R-:W-:-:S03]  /*4f40*/  IADD3 R39, P1, PT, R39, R36, RZ ;  /* 0x0000002427277210 */ /* 0x000fc60007f3e0ff */
[----:B------:R-:W-:Y:S02]  /*4f50*/  IMAD.X R38, RZ, RZ, R38, P0 ;  /* 0x000000ffff267224 */ /* 0x000fe400000e0626 */
[----:B------:R-:W-:-:S04]  /*4f60*/  IMAD.WIDE.U32 R36, R39, R34, RZ ;  /* 0x0000002227247225 */ /* 0x000fc800078e00ff */
[----:B------:R-:W-:Y:S01]  /*4f70*/  IMAD.X R45, RZ, RZ, R38, P1 ;  /* 0x000000ffff2d7224 */ /* 0x000fe200008e0626 */
[----:B------:R-:W-:Y:S01]  /*4f80*/  IADD3 R43, P1, PT, -R36, R43, RZ ;  /* 0x0000002b242b7210 */ /* 0x000fe20007f3e1ff */
[----:B------:R-:W-:-:S03]  /*4f90*/  IMAD R39, R39, R35, R37 ;  /* 0x0000002327277224 */ /* 0x000fc600078e0225 */
[-C--:B------:R-:W-:Y:S01]  /*4fa0*/  ISETP.GE.U32.AND P0, PT, R43, R34.reuse, PT ;  /* 0x000000222b00720c */ /* 0x080fe20003f06070 */
[----:B------:R-:W-:-:S04]  /*4fb0*/  IMAD R36, R45, R34, R39 ;  /* 0x000000222d247224 */ /* 0x000fc800078e0227 */
[----:B------:R-:W-:Y:S01]  /*4fc0*/  IMAD.X R38, R41, 0x1, ~R36, P1 ;  /* 0x0000000129267824 */ /* 0x000fe200008e0e24 */
[----:B------:R-:W-:-:S04]  /*4fd0*/  IADD3 R37, P1, PT, R43, -R34, RZ ;  /* 0x800000222b257210 */ /* 0x000fc80007f3e0ff */
[C---:B------:R-:W-:Y:S01]  /*4fe0*/  ISETP.GE.U32.AND.EX P0, PT, R38.reuse, R35, PT, P0 ;  /* 0x000000232600720c */ /* 0x040fe20003f06100 */
[--C-:B------:R-:W-:Y:S01]  /*4ff0*/  IMAD.X R36, R38, 0x1, ~R35.reuse, P1 ;  /* 0x0000000126247824 */ /* 0x100fe200008e0e23 */
[----:B------:R-:W-:Y:S02]  /*5000*/  ISETP.NE.U32.AND P1, PT, R34, RZ, PT ;  /* 0x000000ff2200720c */ /* 0x000fe40003f25070 */
[----:B------:R-:W-:Y:S02]  /*5010*/  SEL R37, R37, R43, P0 ;  /* 0x0000002b25257207 */ /* 0x000fe40000000000 */
[----:B------:R-:W-:Y:S02]  /*5020*/  SEL R36, R36, R38, P0 ;  /* 0x0000002624247207 */ /* 0x000fe40000000000 */
[CC--:B------:R-:W-:Y:S02]  /*5030*/  IADD3 R38, P2, PT, R37.reuse, -R34.reuse, RZ ;  /* 0x8000002225267210 */ /* 0x0c0fe40007f5e0ff */
[----:B------:R-:W-:Y:S01]  /*5040*/  ISETP.GE.U32.AND P0, PT, R37, R34, PT ;  /* 0x000000222500720c */ /* 0x000fe20003f06070 */
[----:B------:R-:W-:Y:S01]  /*5050*/  IMAD.MOV.U32 R34, RZ, RZ, R42 ;  /* 0x000000ffff227224 */ /* 0x000fe200078e002a */
[----:B------:R-:W-:Y:S01]  /*5060*/  ISETP.NE.AND.EX P1, PT, R35, RZ, PT, P1 ;  /* 0x000000ff2300720c */ /* 0x000fe20003f25310 */
[C---:B------:R-:W-:Y:S01]  /*5070*/  IMAD.X R39, R36.reuse, 0x1, ~R35, P2 ;  /* 0x0000000124277824 */ /* 0x040fe200010e0e23 */
[----:B------:R-:W-:Y:S01]  /*5080*/  ISETP.GE.U32.AND.EX P0, PT, R36, R35, PT, P0 ;  /* 0x000000232400720c */ /* 0x000fe20003f06100 */
[----:B------:R-:W-:-:S03]  /*5090*/  IMAD.MOV.U32 R35, RZ, RZ, 0x0 ;  /* 0x00000000ff237424 */ /* 0x000fc600078e00ff */
[----:B------:R-:W-:Y:S02]  /*50a0*/  SEL R38, R38, R37, P0 ;  /* 0x0000002526267207 */ /* 0x000fe40000000000 */
[----:B------:R-:W-:Y:S02]  /*50b0*/  SEL R39, R39, R36, P0 ;  /* 0x0000002427277207 */ /* 0x000fe40000000000 */
[----:B------:R-:W-:Y:S02]  /*50c0*/  SEL R38, R38, 0xffffffff, P1 ;  /* 0xffffffff26267807 */ /* 0x000fe40000800000 */
[----:B------:R-:W-:Y:S01]  /*50d0*/  SEL R39, R39, 0xffffffff, P1 ;  /* 0xffffffff27277807 */ /* 0x000fe20000800000 */
[----:B------:R-:W-:Y:S06]  /*50e0*/  RET.REL.NODEC R34 `(rms24_hint_gen_kernel) ;  /* 0xffffffac22c47950 */ /* 0x000fec0003c3ffff */
.L_x_21:
        /* <DEDUP_REMOVED lines=9> */
.L_x_22:


//--------------------- .nv.shared.reserved.0     --------------------------
	.section	.nv.shared.reserved.0,"aw",@nobits
	.weak		__nv_reservedSMEM_offset_0_alias
	.size		__nv_reservedSMEM_offset_0_alias, 0, 64
	.other		__nv_reservedSMEM_offset_0_alias,@"STO_CUDA_RESERVED_SHARED STV_DEFAULT"
__nv_reservedSMEM_offset_0_alias:
	.zero		0
	.zero		64


//--------------------- .nv.constant0.rms24_hint_gen_warp_kernel --------------------------
	.section	.nv.constant0.rms24_hint_gen_warp_kernel,"a",@progbits
	.sectionflags	@""
	.align	4
.nv.constant0.rms24_hint_gen_warp_kernel:
	.zero		1008


//--------------------- .nv.constant0.rms24_hint_gen_kernel --------------------------
	.section	.nv.constant0.rms24_hint_gen_kernel,"a",@progbits
	.sectionflags	@""
	.align	4
.nv.constant0.rms24_hint_gen_kernel:
	.zero		976


//--------------------- SYMBOLS --------------------------

	.type		.nv.reservedSmem.offset0,@object
	.size		.nv.reservedSmem.offset0,0x4
